	.target	sm_90a

	.elftype	@"ET_EXEC"


//--------------------- .note.nv.tkinfo           --------------------------
	.section	.note.nv.tkinfo,"",@"SHT_NOTE"
	.sectionflags	@"SHF_NOTE_NV_TKINFO"
	.tkinfo
        /*0018*/ 	.word	0x00000002
        /*0030*/ 	.string	""
        /*0030*/ 	.string	"ptxas"
        /*0030*/ 	.string	"Cuda compilation tools, release 13.0, V13.0.88"
        /*0030*/ 	.string	"Build cuda_13.0.r13.0/compiler.36424714_0"
        /*0030*/ 	.string	"-arch sm_90a -m 64 "



//--------------------- .note.nv.cuinfo           --------------------------
	.section	.note.nv.cuinfo,"",@"SHT_NOTE"
	.sectionflags	@"SHF_NOTE_NV_CUINFO"
        /*0018*/ 	.short	0x0002
        /*001a*/ 	.short	0x005a
        /*001c*/ 	.short	0x0082
	.zero		2


//--------------------- .nv.info                  --------------------------
	.section	.nv.info,"",@"SHT_CUDA_INFO"
	.align	4


	//----- nvinfo : EIATTR_REGCOUNT
	.align		4
        /*0000*/ 	.byte	0x04, 0x2f
        /*0002*/ 	.short	(.L_15 - .L_14)
	.align		4
.L_14:
        /*0004*/ 	.word	index@(_ZN7cutlass13device_kernelINS_4gemm6kernel13GemmUniversalIN4cute5tupleIJiiiiEEENS1_10collective13CollectiveMmaINS1_34MainloopSm90TmaGmmaWarpSpecializedILi5ENS5_IJNS4_1CILi1EEESB_SB_EEENS1_32KernelTmaWarpSpecializedPingpongEEENS5_IJNSA_ILi64EEENSA_ILi256EEESF_EEENS_6half_tENS5_IJlSB_lEEESI_SJ_NS4_8TiledMMAINS4_8MMA_AtomIJNS4_4SM904GMMA26MMA_64x256x16_F32F16F16_SSILNSN_5MajorE0ELSP_0ELNSN_7ScaleInE1ELSQ_1EEEEEENS4_6LayoutISC_NS5_IJNSA_ILi0EEESU_SU_EEEEENS5_IJNS4_10UnderscoreESX_SX_EEEEENS4_13SM90_TMA_LOADENS4_14ComposedLayoutINS4_7SwizzleILi3ELi4ELi3EEENS4_18smem_ptr_flag_bitsILi16EEENST_INS5_IJNSA_ILi8EEESF_EEENS5_IJSF_SB_EEEEEEEvNS4_8identityES10_S1A_vS1B_EENS_8epilogue10collective6detail29Sm90TmaWarpSpecializedAdapterINS1E_15DefaultEpilogueISI_SJ_SJ_NS1D_6thread17LinearCombinationISI_Li1EffLNS1I_9ScaleType4KindE0ELNS_15FloatRoundStyleE2ESI_EENS1_15EpilogueDefaultEEEEEvvEEEEvNT_6ParamsE)
        /*0008*/ 	.word	0x000000a8


	//----- nvinfo : EIATTR_FRAME_SIZE
	.align		4
.L_15:
        /*000c*/ 	.byte	0x04, 0x11
        /*000e*/ 	.short	(.L_17 - .L_16)
	.align		4
.L_16:
        /*0010*/ 	.word	index@(_ZN7cutlass13device_kernelINS_4gemm6kernel13GemmUniversalIN4cute5tupleIJiiiiEEENS1_10collective13CollectiveMmaINS1_34MainloopSm90TmaGmmaWarpSpecializedILi5ENS5_IJNS4_1CILi1EEESB_SB_EEENS1_32KernelTmaWarpSpecializedPingpongEEENS5_IJNSA_ILi64EEENSA_ILi256EEESF_EEENS_6half_tENS5_IJlSB_lEEESI_SJ_NS4_8TiledMMAINS4_8MMA_AtomIJNS4_4SM904GMMA26MMA_64x256x16_F32F16F16_SSILNSN_5MajorE0ELSP_0ELNSN_7ScaleInE1ELSQ_1EEEEEENS4_6LayoutISC_NS5_IJNSA_ILi0EEESU_SU_EEEEENS5_IJNS4_10UnderscoreESX_SX_EEEEENS4_13SM90_TMA_LOADENS4_14ComposedLayoutINS4_7SwizzleILi3ELi4ELi3EEENS4_18smem_ptr_flag_bitsILi16EEENST_INS5_IJNSA_ILi8EEESF_EEENS5_IJSF_SB_EEEEEEEvNS4_8identityES10_S1A_vS1B_EENS_8epilogue10collective6detail29Sm90TmaWarpSpecializedAdapterINS1E_15DefaultEpilogueISI_SJ_SJ_NS1D_6thread17LinearCombinationISI_Li1EffLNS1I_9ScaleType4KindE0ELNS_15FloatRoundStyleE2ESI_EENS1_15EpilogueDefaultEEEEEvvEEEEvNT_6ParamsE)
        /*0014*/ 	.word	0x00000008


	//----- nvinfo : EIATTR_MIN_STACK_SIZE
	.align		4
.L_17:
        /*0018*/ 	.byte	0x04, 0x12
        /*001a*/ 	.short	(.L_19 - .L_18)
	.align		4
.L_18:
        /*001c*/ 	.word	index@(_ZN7cutlass13device_kernelINS_4gemm6kernel13GemmUniversalIN4cute5tupleIJiiiiEEENS1_10collective13CollectiveMmaINS1_34MainloopSm90TmaGmmaWarpSpecializedILi5ENS5_IJNS4_1CILi1EEESB_SB_EEENS1_32KernelTmaWarpSpecializedPingpongEEENS5_IJNSA_ILi64EEENSA_ILi256EEESF_EEENS_6half_tENS5_IJlSB_lEEESI_SJ_NS4_8TiledMMAINS4_8MMA_AtomIJNS4_4SM904GMMA26MMA_64x256x16_F32F16F16_SSILNSN_5MajorE0ELSP_0ELNSN_7ScaleInE1ELSQ_1EEEEEENS4_6LayoutISC_NS5_IJNSA_ILi0EEESU_SU_EEEEENS5_IJNS4_10UnderscoreESX_SX_EEEEENS4_13SM90_TMA_LOADENS4_14ComposedLayoutINS4_7SwizzleILi3ELi4ELi3EEENS4_18smem_ptr_flag_bitsILi16EEENST_INS5_IJNSA_ILi8EEESF_EEENS5_IJSF_SB_EEEEEEEvNS4_8identityES10_S1A_vS1B_EENS_8epilogue10collective6detail29Sm90TmaWarpSpecializedAdapterINS1E_15DefaultEpilogueISI_SJ_SJ_NS1D_6thread17LinearCombinationISI_Li1EffLNS1I_9ScaleType4KindE0ELNS_15FloatRoundStyleE2ESI_EENS1_15EpilogueDefaultEEEEEvvEEEEvNT_6ParamsE)
        /*0020*/ 	.word	0x00000008
.L_19:


//--------------------- .nv.compat                --------------------------
	.section	.nv.compat,"",@"SHT_CUDA_COMPAT_INFO"
	.align	4
        /*0000*/ 	.byte	0x02, 0x09, 0x01, 0x00, 0x02, 0x02, 0x04, 0x00, 0x02, 0x05, 0x05, 0x00, 0x03, 0x07, 0x01, 0x01
        /*0010*/ 	.byte	0x02, 0x03, 0x01, 0x00, 0x02, 0x06, 0x01, 0x00, 0x04, 0x0b, 0x08, 0x00, 0x00, 0x00, 0x00, 0x00
        /*0020*/ 	.byte	0x00, 0x00, 0x00, 0x00


//--------------------- .nv.info._ZN7cutlass13device_kernelINS_4gemm6kernel13GemmUniversalIN4cute5tupleIJiiiiEEENS1_10collective13CollectiveMmaINS1_34MainloopSm90TmaGmmaWarpSpecializedILi5ENS5_IJNS4_1CILi1EEESB_SB_EEENS1_32KernelTmaWarpSpecializedPingpongEEENS5_IJNSA_ILi64EEENSA_ILi256EEESF_EEENS_6half_tENS5_IJlSB_lEEESI_SJ_NS4_8TiledMMAINS4_8MMA_AtomIJNS4_4SM904GMMA26MMA_64x256x16_F32F16F16_SSILNSN_5MajorE0ELSP_0ELNSN_7ScaleInE1ELSQ_1EEEEEENS4_6LayoutISC_NS5_IJNSA_ILi0EEESU_SU_EEEEENS5_IJNS4_10UnderscoreESX_SX_EEEEENS4_13SM90_TMA_LOADENS4_14ComposedLayoutINS4_7SwizzleILi3ELi4ELi3EEENS4_18smem_ptr_flag_bitsILi16EEENST_INS5_IJNSA_ILi8EEESF_EEENS5_IJSF_SB_EEEEEEEvNS4_8identityES10_S1A_vS1B_EENS_8epilogue10collective6detail29Sm90TmaWarpSpecializedAdapterINS1E_15DefaultEpilogueISI_SJ_SJ_NS1D_6thread17LinearCombinationISI_Li1EffLNS1I_9ScaleType4KindE0ELNS_15FloatRoundStyleE2ESI_EENS1_15EpilogueDefaultEEEEEvvEEEEvNT_6ParamsE --------------------------
	.section	.nv.info._ZN7cutlass13device_kernelINS_4gemm6kernel13GemmUniversalIN4cute5tupleIJiiiiEEENS1_10collective13CollectiveMmaINS1_34MainloopSm90TmaGmmaWarpSpecializedILi5ENS5_IJNS4_1CILi1EEESB_SB_EEENS1_32KernelTmaWarpSpecializedPingpongEEENS5_IJNSA_ILi64EEENSA_ILi256EEESF_EEENS_6half_tENS5_IJlSB_lEEESI_SJ_NS4_8TiledMMAINS4_8MMA_AtomIJNS4_4SM904GMMA26MMA_64x256x16_F32F16F16_SSILNSN_5MajorE0ELSP_0ELNSN_7ScaleInE1ELSQ_1EEEEEENS4_6LayoutISC_NS5_IJNSA_ILi0EEESU_SU_EEEEENS5_IJNS4_10UnderscoreESX_SX_EEEEENS4_13SM90_TMA_LOADENS4_14ComposedLayoutINS4_7SwizzleILi3ELi4ELi3EEENS4_18smem_ptr_flag_bitsILi16EEENST_INS5_IJNSA_ILi8EEESF_EEENS5_IJSF_SB_EEEEEEEvNS4_8identityES10_S1A_vS1B_EENS_8epilogue10collective6detail29Sm90TmaWarpSpecializedAdapterINS1E_15DefaultEpilogueISI_SJ_SJ_NS1D_6thread17LinearCombinationISI_Li1EffLNS1I_9ScaleType4KindE0ELNS_15FloatRoundStyleE2ESI_EENS1_15EpilogueDefaultEEEEEvvEEEEvNT_6ParamsE,"",@"SHT_CUDA_INFO"
	.sectionflags	@""
	.align	4


	//----- nvinfo : EIATTR_CUDA_API_VERSION
	.align		4
        /*0000*/ 	.byte	0x04, 0x37
        /*0002*/ 	.short	(.L_21 - .L_20)
.L_20:
        /*0004*/ 	.word	0x00000082


	//----- nvinfo : EIATTR_KPARAM_INFO
	.align		4
.L_21:
        /*0008*/ 	.byte	0x04, 0x17
        /*000a*/ 	.short	(.L_23 - .L_22)
.L_22:
        /*000c*/ 	.word	0x00000000
        /*0010*/ 	.short	0x0000
        /*0012*/ 	.short	0x0070
        /*0014*/ 	.byte	0x00, 0xf0, 0x01, 0x10


	//----- nvinfo : EIATTR_SPARSE_MMA_MASK
	.align		4
.L_23:
        /*0018*/ 	.byte	0x03, 0x50
        /*001a*/ 	.short	0x0000


	//----- nvinfo : EIATTR_MAXREG_COUNT
	.align		4
        /*001c*/ 	.byte	0x03, 0x1b
        /*001e*/ 	.short	0x00a8


	//----- nvinfo : EIATTR_NUM_BARRIERS
	.align		4
        /*0020*/ 	.byte	0x02, 0x4c
        /*0022*/ 	.byte	0x01
	.zero		1


	//----- nvinfo : EIATTR_EXTERNS
	.align		4
        /*0024*/ 	.byte	0x04, 0x0f
        /*0026*/ 	.short	(.L_25 - .L_24)


	//   ....[0]....
	.align		4
.L_24:
        /*0028*/ 	.word	index@(__assertfail)


	//----- nvinfo : EIATTR_ANNOTATIONS
	.align		4
.L_25:
        /*002c*/ 	.byte	0x04, 0x55
        /*002e*/ 	.short	(.L_27 - .L_26)


	//   ....[0]....
.L_26:
        /*0030*/ 	.word	0x00000001
        /*0034*/ 	.byte	0xf0, 0x0a, 0x00, 0x00, 0x01, 0x00, 0x00, 0x00, 0xe0, 0x9c, 0x00, 0x00, 0x01, 0x00, 0x00, 0x00
        /*0044*/ 	.byte	0xf0, 0xa8, 0x00, 0x00


	//----- nvinfo : EIATTR_MERCURY_ISA_VERSION
	.align		4
.L_27:
        /*0048*/ 	.byte	0x03, 0x5f
        /*004a*/ 	.short	0x0101


	//----- nvinfo : EIATTR_INT_WARP_WIDE_INSTR_OFFSETS
	.align		4
        /*004c*/ 	.byte	0x04, 0x31
        /*004e*/ 	.short	(.L_29 - .L_28)


	//   ....[0]....
.L_28:
        /*0050*/ 	.word	0x00000400


	//   ....[1]....
        /*0054*/ 	.word	0x00000420


	//   ....[2]....
        /*0058*/ 	.word	0x000004a0


	//   ....[3]....
        /*005c*/ 	.word	0x000004b0


	//   ....[4]....
        /*0060*/ 	.word	0x000004c0


	//   ....[5]....
        /*0064*/ 	.word	0x000004e0


	//   ....[6]....
        /*0068*/ 	.word	0x00000570


	//   ....[7]....
        /*006c*/ 	.word	0x00000590


	//----- nvinfo : EIATTR_COOP_GROUP_MASK_REGIDS
	.align		4
.L_29:
        /*0070*/ 	.byte	0x04, 0x29
        /*0072*/ 	.short	(.L_31 - .L_30)


	//   ....[0]....
.L_30:
        /*0074*/ 	.word	0xffffffff


	//   ....[1]....
        /*0078*/ 	.word	0xffffffff


	//   ....[2]....
        /*007c*/ 	.word	0xffffffff


	//   ....[3]....
        /*0080*/ 	.word	0xffffffff


	//   ....[4]....
        /*0084*/ 	.word	0xffffffff


	//   ....[5]....
        /*0088*/ 	.word	0xffffffff


	//----- nvinfo : EIATTR_COOP_GROUP_INSTR_OFFSETS
	.align		4
.L_31:
        /*008c*/ 	.byte	0x04, 0x28
        /*008e*/ 	.short	(.L_33 - .L_32)


	//   ....[0]....
.L_32:
        /*0090*/ 	.word	0x00000070


	//   ....[1]....
        /*0094*/ 	.word	0x00000080


	//   ....[2]....
        /*0098*/ 	.word	0x00000140


	//   ....[3]....
        /*009c*/ 	.word	0x000002f0


	//   ....[4]....
        /*00a0*/ 	.word	0x00000330


	//   ....[5]....
        /*00a4*/ 	.word	0x00000380


	//----- nvinfo : EIATTR_REG_RECONFIG
	.align		4
.L_33:
        /*00a8*/ 	.byte	0x01, 0x54
	.zero		2


	//----- nvinfo : EIATTR_SYSCALL_OFFSETS
	.align		4
        /*00ac*/ 	.byte	0x04, 0x46
        /*00ae*/ 	.short	(.L_35 - .L_34)


	//   ....[0]....
.L_34:
        /*00b0*/ 	.word	0x000015a0


	//----- nvinfo : EIATTR_MBARRIER_INSTR_OFFSETS
	.align		4
.L_35:
        /*00b4*/ 	.byte	0x04, 0x39
        /*00b6*/ 	.short	(.L_37 - .L_36)


	//   ....[0]....
.L_36:
        /*00b8*/ 	.word	0x00000240
        /*00bc*/ 	.word	0x000000ff
        /*00c0*/ 	.word	0x00000000
        /*00c4*/ 	.short	0x0100
        /*00c6*/ 	.byte	0x08
	.zero		1


	//   ....[1]....
        /*00c8*/ 	.word	0x00000250
        /*00cc*/ 	.word	0x000000ff
        /*00d0*/ 	.word	0x00000028
        /*00d4*/ 	.short	0x0100
        /*00d6*/ 	.byte	0x08
	.zero		1


	//   ....[2]....
        /*00d8*/ 	.word	0x00000260
        /*00dc*/ 	.word	0x000000ff
        /*00e0*/ 	.word	0x00000008
        /*00e4*/ 	.short	0x0100
        /*00e6*/ 	.byte	0x08
	.zero		1


	//   ....[3]....
        /*00e8*/ 	.word	0x00000270
        /*00ec*/ 	.word	0x000000ff
        /*00f0*/ 	.word	0x00000030
        /*00f4*/ 	.short	0x0100
        /*00f6*/ 	.byte	0x08
	.zero		1


	//   ....[4]....
        /*00f8*/ 	.word	0x00000280
        /*00fc*/ 	.word	0x000000ff
        /*0100*/ 	.word	0x00000010
        /*0104*/ 	.short	0x0100
        /*0106*/ 	.byte	0x08
	.zero		1


	//   ....[5]....
        /*0108*/ 	.word	0x00000290
        /*010c*/ 	.word	0x000000ff
        /*0110*/ 	.word	0x00000038
        /*0114*/ 	.short	0x0100
        /*0116*/ 	.byte	0x08
	.zero		1


	//   ....[6]....
        /*0118*/ 	.word	0x000002a0
        /*011c*/ 	.word	0x000000ff
        /*0120*/ 	.word	0x00000018
        /*0124*/ 	.short	0x0100
        /*0126*/ 	.byte	0x08
	.zero		1


	//   ....[7]....
        /*0128*/ 	.word	0x000002b0
        /*012c*/ 	.word	0x000000ff
        /*0130*/ 	.word	0x00000040
        /*0134*/ 	.short	0x0100
        /*0136*/ 	.byte	0x08
	.zero		1


	//   ....[8]....
        /*0138*/ 	.word	0x000002c0
        /*013c*/ 	.word	0x000000ff
        /*0140*/ 	.word	0x00000020
        /*0144*/ 	.short	0x0100
        /*0146*/ 	.byte	0x08
	.zero		1


	//   ....[9]....
        /*0148*/ 	.word	0x000002d0
        /*014c*/ 	.word	0x000000ff
        /*0150*/ 	.word	0x00000048
        /*0154*/ 	.short	0x0100
        /*0156*/ 	.byte	0x08
	.zero		1


	//   ....[10]....
        /*0158*/ 	.word	0x000005d0
        /*015c*/ 	.word	0x000000ff
        /*0160*/ 	.word	0x00000080
        /*0164*/ 	.short	0x0100
        /*0166*/ 	.byte	0x08
	.zero		1


	//   ....[11]....
        /*0168*/ 	.word	0x00000640
        /*016c*/ 	.word	0x000000ff
        /*0170*/ 	.word	0x00000088
        /*0174*/ 	.short	0x0100
        /*0176*/ 	.byte	0x08
	.zero		1


	//   ....[12]....
        /*0178*/ 	.word	0x00000660
        /*017c*/ 	.word	0x000000ff
        /*0180*/ 	.word	0x00000060
        /*0184*/ 	.short	0x0100
        /*0186*/ 	.byte	0x09
	.zero		1


	//   ....[13]....
        /*0188*/ 	.word	0x00000670
        /*018c*/ 	.word	0x000000ff
        /*0190*/ 	.word	0x00000068
        /*0194*/ 	.short	0x0100
        /*0196*/ 	.byte	0x09
	.zero		1


	//   ....[14]....
        /*0198*/ 	.word	0x00000680
        /*019c*/ 	.word	0x000000ff
        /*01a0*/ 	.word	0x00000070
        /*01a4*/ 	.short	0x0100
        /*01a6*/ 	.byte	0x09
	.zero		1


	//   ....[15]....
        /*01a8*/ 	.word	0x00000690
        /*01ac*/ 	.word	0x000000ff
        /*01b0*/ 	.word	0x00000078
        /*01b4*/ 	.short	0x0100
        /*01b6*/ 	.byte	0x09
	.zero		1


	//   ....[16]....
        /*01b8*/ 	.word	0x00001480
        /*01bc*/ 	.word	0x0000009d
        /*01c0*/ 	.word	0x00000000
        /*01c4*/ 	.short	0x010a
        /*01c6*/ 	.byte	0x2a
	.zero		1


	//   ....[17]....
        /*01c8*/ 	.word	0x00001620
        /*01cc*/ 	.word	0x00000003
        /*01d0*/ 	.word	0x00000000
        /*01d4*/ 	.short	0x010a
        /*01d6*/ 	.byte	0x3f
	.zero		1


	//   ....[18]....
        /*01d8*/ 	.word	0x00001680
        /*01dc*/ 	.word	0x00000003
        /*01e0*/ 	.word	0x00000000
        /*01e4*/ 	.short	0x010a
        /*01e6*/ 	.byte	0x3f
	.zero		1


	//   ....[19]....
        /*01e8*/ 	.word	0x00001a10
        /*01ec*/ 	.word	0x000000ff
        /*01f0*/ 	.word	0x00000000
        /*01f4*/ 	.short	0x010a
        /*01f6*/ 	.byte	0x04
	.zero		1


	//   ....[20]....
        /*01f8*/ 	.word	0x00001a50
        /*01fc*/ 	.word	0x000000ff
        /*0200*/ 	.word	0x00000000
        /*0204*/ 	.short	0x010a
        /*0206*/ 	.byte	0x04
	.zero		1


	//   ....[21]....
        /*0208*/ 	.word	0x00001ce0
        /*020c*/ 	.word	0x000000ff
        /*0210*/ 	.word	0x00000000
        /*0214*/ 	.short	0x0101
        /*0216*/ 	.byte	0x04
	.zero		1


	//   ....[22]....
        /*0218*/ 	.word	0x00001dd0
        /*021c*/ 	.word	0x0000009e
        /*0220*/ 	.word	0x00000000
        /*0224*/ 	.short	0x0101
        /*0226*/ 	.byte	0x2d
	.zero		1


	//   ....[23]....
        /*0228*/ 	.word	0x00001ea0
        /*022c*/ 	.word	0x000000ff
        /*0230*/ 	.word	0x00000000
        /*0234*/ 	.short	0x0101
        /*0236*/ 	.byte	0x06
	.zero		1


	//   ....[24]....
        /*0238*/ 	.word	0x00001f50
        /*023c*/ 	.word	0x0000009d
        /*0240*/ 	.word	0x00000010
        /*0244*/ 	.short	0x010a
        /*0246*/ 	.byte	0x2a
	.zero		1


	//   ....[25]....
        /*0248*/ 	.word	0x00009d00
        /*024c*/ 	.word	0x000000a0
        /*0250*/ 	.word	0x00000000
        /*0254*/ 	.short	0x0101
        /*0256*/ 	.byte	0x2d
	.zero		1


	//   ....[26]....
        /*0258*/ 	.word	0x0000a660
        /*025c*/ 	.word	0x0000000a
        /*0260*/ 	.word	0x00000028
        /*0264*/ 	.short	0x010a
        /*0266*/ 	.byte	0x3f
	.zero		1


	//   ....[27]....
        /*0268*/ 	.word	0x0000aa00
        /*026c*/ 	.word	0x00000005
        /*0270*/ 	.word	0x00000088
        /*0274*/ 	.short	0x0101
        /*0276*/ 	.byte	0x3f
	.zero		1


	//   ....[28]....
        /*0278*/ 	.word	0x0000b180
        /*027c*/ 	.word	0x00000009
        /*0280*/ 	.word	0x00000000
        /*0284*/ 	.short	0x010a
        /*0286*/ 	.byte	0x3f
	.zero		1


	//   ....[29]....
        /*0288*/ 	.word	0x0000b200
        /*028c*/ 	.word	0x00000008
        /*0290*/ 	.word	0x00000000
        /*0294*/ 	.short	0x010a
        /*0296*/ 	.byte	0x3f
	.zero		1


	//   ....[30]....
        /*0298*/ 	.word	0x0000b290
        /*029c*/ 	.word	0x00000009
        /*02a0*/ 	.word	0x00000000
        /*02a4*/ 	.short	0x010a
        /*02a6*/ 	.byte	0x3f
	.zero		1


	//   ....[31]....
        /*02a8*/ 	.word	0x0000b320
        /*02ac*/ 	.word	0x00000006
        /*02b0*/ 	.word	0x00000000
        /*02b4*/ 	.short	0x010a
        /*02b6*/ 	.byte	0x3f
	.zero		1


	//   ....[32]....
        /*02b8*/ 	.word	0x0000b3b0
        /*02bc*/ 	.word	0x00000003
        /*02c0*/ 	.word	0x00000000
        /*02c4*/ 	.short	0x010a
        /*02c6*/ 	.byte	0x3f
	.zero		1


	//   ....[33]....
        /*02c8*/ 	.word	0x0000b410
        /*02cc*/ 	.word	0x0000009f
        /*02d0*/ 	.word	0x00000000
        /*02d4*/ 	.short	0x010a
        /*02d6*/ 	.byte	0x3f
	.zero		1


	//   ....[34]....
        /*02d8*/ 	.word	0x0000b460
        /*02dc*/ 	.word	0x00000003
        /*02e0*/ 	.word	0x00000000
        /*02e4*/ 	.short	0x010a
        /*02e6*/ 	.byte	0x3f
	.zero		1


	//   ....[35]....
        /*02e8*/ 	.word	0x0000b4c0
        /*02ec*/ 	.word	0x00000004
        /*02f0*/ 	.word	0x00000000
        /*02f4*/ 	.short	0x010a
        /*02f6*/ 	.byte	0x3f
	.zero		1


	//   ....[36]....
        /*02f8*/ 	.word	0x0000b510
        /*02fc*/ 	.word	0x0000009f
        /*0300*/ 	.word	0x00000010
        /*0304*/ 	.short	0x010a
        /*0306*/ 	.byte	0x3f
	.zero		1


	//   ....[37]....
        /*0308*/ 	.word	0x0000b5e0
        /*030c*/ 	.word	0x0000000a
        /*0310*/ 	.word	0x00000028
        /*0314*/ 	.short	0x010a
        /*0316*/ 	.byte	0x3f
	.zero		1


	//   ....[38]....
        /*0318*/ 	.word	0x0000b6b0
        /*031c*/ 	.word	0x00000009
        /*0320*/ 	.word	0x00000000
        /*0324*/ 	.short	0x010a
        /*0326*/ 	.byte	0x3f
	.zero		1


	//   ....[39]....
        /*0328*/ 	.word	0x0000b700
        /*032c*/ 	.word	0x00000008
        /*0330*/ 	.word	0x00000000
        /*0334*/ 	.short	0x010a
        /*0336*/ 	.byte	0x3f
	.zero		1


	//   ....[40]....
        /*0338*/ 	.word	0x0000b750
        /*033c*/ 	.word	0x00000009
        /*0340*/ 	.word	0x00000000
        /*0344*/ 	.short	0x010a
        /*0346*/ 	.byte	0x3f
	.zero		1


	//   ....[41]....
        /*0348*/ 	.word	0x0000b7a0
        /*034c*/ 	.word	0x00000006
        /*0350*/ 	.word	0x00000000
        /*0354*/ 	.short	0x010a
        /*0356*/ 	.byte	0x3f
	.zero		1


	//----- nvinfo : EIATTR_NUM_MBARRIERS
	.align		4
.L_37:
        /*0358*/ 	.byte	0x03, 0x38
        /*035a*/ 	.short	0x0010


	//----- nvinfo : EIATTR_EXIT_INSTR_OFFSETS
	.align		4
        /*035c*/ 	.byte	0x04, 0x1c
        /*035e*/ 	.short	(.L_39 - .L_38)


	//   ....[0]....
.L_38:
        /*0360*/ 	.word	0x000011a0


	//   ....[1]....
        /*0364*/ 	.word	0x00001200


	//   ....[2]....
        /*0368*/ 	.word	0x0000a390


	//   ....[3]....
        /*036c*/ 	.word	0x0000a3c0


	//   ....[4]....
        /*0370*/ 	.word	0x0000b400


	//----- nvinfo : EIATTR_MAX_THREADS
	.align		4
.L_39:
        /*0374*/ 	.byte	0x04, 0x05
        /*0376*/ 	.short	(.L_41 - .L_40)
.L_40:
        /*0378*/ 	.word	0x00000180
        /*037c*/ 	.word	0x00000001
        /*0380*/ 	.word	0x00000001


	//----- nvinfo : EIATTR_CRS_STACK_SIZE
	.align		4
.L_41:
        /*0384*/ 	.byte	0x04, 0x1e
        /*0386*/ 	.short	(.L_43 - .L_42)
.L_42:
        /*0388*/ 	.word	0x00000000


	//----- nvinfo : EIATTR_CBANK_PARAM_SIZE
	.align		4
.L_43:
        /*038c*/ 	.byte	0x03, 0x19
        /*038e*/ 	.short	0x0470


	//----- nvinfo : EIATTR_PARAM_CBANK
	.align		4
        /*0390*/ 	.byte	0x04, 0x0a
        /*0392*/ 	.short	(.L_45 - .L_44)
	.align		4
.L_44:
        /*0394*/ 	.word	index@(.nv.constant0._ZN7cutlass13device_kernelINS_4gemm6kernel13GemmUniversalIN4cute5tupleIJiiiiEEENS1_10collective13CollectiveMmaINS1_34MainloopSm90TmaGmmaWarpSpecializedILi5ENS5_IJNS4_1CILi1EEESB_SB_EEENS1_32KernelTmaWarpSpecializedPingpongEEENS5_IJNSA_ILi64EEENSA_ILi256EEESF_EEENS_6half_tENS5_IJlSB_lEEESI_SJ_NS4_8TiledMMAINS4_8MMA_AtomIJNS4_4SM904GMMA26MMA_64x256x16_F32F16F16_SSILNSN_5MajorE0ELSP_0ELNSN_7ScaleInE1ELSQ_1EEEEEENS4_6LayoutISC_NS5_IJNSA_ILi0EEESU_SU_EEEEENS5_IJNS4_10UnderscoreESX_SX_EEEEENS4_13SM90_TMA_LOADENS4_14ComposedLayoutINS4_7SwizzleILi3ELi4ELi3EEENS4_18smem_ptr_flag_bitsILi16EEENST_INS5_IJNSA_ILi8EEESF_EEENS5_IJSF_SB_EEEEEEEvNS4_8identityES10_S1A_vS1B_EENS_8epilogue10collective6detail29Sm90TmaWarpSpecializedAdapterINS1E_15DefaultEpilogueISI_SJ_SJ_NS1D_6thread17LinearCombinationISI_Li1EffLNS1I_9ScaleType4KindE0ELNS_15FloatRoundStyleE2ESI_EENS1_15EpilogueDefaultEEEEEvvEEEEvNT_6ParamsE)
        /*0398*/ 	.short	0x0210
        /*039a*/ 	.short	0x0470


	//----- nvinfo : EIATTR_SW_WAR
	.align		4
.L_45:
        /*039c*/ 	.byte	0x04, 0x36
        /*039e*/ 	.short	(.L_47 - .L_46)
.L_46:
        /*03a0*/ 	.word	0x00000008
.L_47:


//--------------------- .nv.callgraph             --------------------------
	.section	.nv.callgraph,"",@"SHT_CUDA_CALLGRAPH"
	.align	4
	.sectionentsize	8
	.align		4
        /*0000*/ 	.word	0x00000000
	.align		4
        /*0004*/ 	.word	0xffffffff
	.align		4
        /*0008*/ 	.word	index@(_ZN7cutlass13device_kernelINS_4gemm6kernel13GemmUniversalIN4cute5tupleIJiiiiEEENS1_10collective13CollectiveMmaINS1_34MainloopSm90TmaGmmaWarpSpecializedILi5ENS5_IJNS4_1CILi1EEESB_SB_EEENS1_32KernelTmaWarpSpecializedPingpongEEENS5_IJNSA_ILi64EEENSA_ILi256EEESF_EEENS_6half_tENS5_IJlSB_lEEESI_SJ_NS4_8TiledMMAINS4_8MMA_AtomIJNS4_4SM904GMMA26MMA_64x256x16_F32F16F16_SSILNSN_5MajorE0ELSP_0ELNSN_7ScaleInE1ELSQ_1EEEEEENS4_6LayoutISC_NS5_IJNSA_ILi0EEESU_SU_EEEEENS5_IJNS4_10UnderscoreESX_SX_EEEEENS4_13SM90_TMA_LOADENS4_14ComposedLayoutINS4_7SwizzleILi3ELi4ELi3EEENS4_18smem_ptr_flag_bitsILi16EEENST_INS5_IJNSA_ILi8EEESF_EEENS5_IJSF_SB_EEEEEEEvNS4_8identityES10_S1A_vS1B_EENS_8epilogue10collective6detail29Sm90TmaWarpSpecializedAdapterINS1E_15DefaultEpilogueISI_SJ_SJ_NS1D_6thread17LinearCombinationISI_Li1EffLNS1I_9ScaleType4KindE0ELNS_15FloatRoundStyleE2ESI_EENS1_15EpilogueDefaultEEEEEvvEEEEvNT_6ParamsE)
	.align		4
        /*000c*/ 	.word	index@(__assertfail)
	.align		4
        /*0010*/ 	.word	0x00000000
	.align		4
        /*0014*/ 	.word	0xfffffffe
	.align		4
        /*0018*/ 	.word	0x00000000
	.align		4
        /*001c*/ 	.word	0xfffffffd
	.align		4
        /*0020*/ 	.word	0x00000000
	.align		4
        /*0024*/ 	.word	0xfffffffc


//--------------------- .nv.constant4             --------------------------
	.section	.nv.constant4,"a",@progbits
	.align	8
	.align		8
.nv.constant4:
        /*0000*/ 	.dword	__assertfail
	.align		8
        /*0008*/ 	.dword	__unnamed_1
	.align		8
        /*0010*/ 	.dword	_ZN40_INTERNAL_df9e1cbc_4_k_cu_c4fab672_269694cuda3std3__45__cpo5beginE
	.align		8
        /*0018*/ 	.dword	_ZN40_INTERNAL_df9e1cbc_4_k_cu_c4fab672_269694cuda3std3__45__cpo3endE
	.align		8
        /*0020*/ 	.dword	_ZN40_INTERNAL_df9e1cbc_4_k_cu_c4fab672_269694cuda3std3__45__cpo6cbeginE
	.align		8
        /*0028*/ 	.dword	_ZN40_INTERNAL_df9e1cbc_4_k_cu_c4fab672_269694cuda3std3__45__cpo4cendE
	.align		8
        /*0030*/ 	.dword	_ZN40_INTERNAL_df9e1cbc_4_k_cu_c4fab672_269694cuda3std3__442_GLOBAL__N__df9e1cbc_4_k_cu_c4fab672_269696ignoreE
	.align		8
        /*0038*/ 	.dword	_ZN40_INTERNAL_df9e1cbc_4_k_cu_c4fab672_269694cuda3std3__419piecewise_constructE
	.align		8
        /*0040*/ 	.dword	_ZN40_INTERNAL_df9e1cbc_4_k_cu_c4fab672_269694cuda3std3__48in_placeE
	.align		8
        /*0048*/ 	.dword	_ZN40_INTERNAL_df9e1cbc_4_k_cu_c4fab672_269694cuda3std6ranges3__45__cpo4swapE
	.align		8
        /*0050*/ 	.dword	_ZN40_INTERNAL_df9e1cbc_4_k_cu_c4fab672_269694cuda3std6ranges3__45__cpo9iter_moveE
	.align		8
        /*0058*/ 	.dword	_ZN40_INTERNAL_df9e1cbc_4_k_cu_c4fab672_269694cute7productE
	.align		8
        /*0060*/ 	.dword	_ZN40_INTERNAL_df9e1cbc_4_k_cu_c4fab672_269694cute1_E
	.align		8
        /*0068*/ 	.dword	$str$22
	.align		8
        /*0070*/ 	.dword	$str$23


//--------------------- .text._ZN7cutlass13device_kernelINS_4gemm6kernel13GemmUniversalIN4cute5tupleIJiiiiEEENS1_10collective13CollectiveMmaINS1_34MainloopSm90TmaGmmaWarpSpecializedILi5ENS5_IJNS4_1CILi1EEESB_SB_EEENS1_32KernelTmaWarpSpecializedPingpongEEENS5_IJNSA_ILi64EEENSA_ILi256EEESF_EEENS_6half_tENS5_IJlSB_lEEESI_SJ_NS4_8TiledMMAINS4_8MMA_AtomIJNS4_4SM904GMMA26MMA_64x256x16_F32F16F16_SSILNSN_5MajorE0ELSP_0ELNSN_7ScaleInE1ELSQ_1EEEEEENS4_6LayoutISC_NS5_IJNSA_ILi0EEESU_SU_EEEEENS5_IJNS4_10UnderscoreESX_SX_EEEEENS4_13SM90_TMA_LOADENS4_14ComposedLayoutINS4_7SwizzleILi3ELi4ELi3EEENS4_18smem_ptr_flag_bitsILi16EEENST_INS5_IJNSA_ILi8EEESF_EEENS5_IJSF_SB_EEEEEEEvNS4_8identityES10_S1A_vS1B_EENS_8epilogue10collective6detail29Sm90TmaWarpSpecializedAdapterINS1E_15DefaultEpilogueISI_SJ_SJ_NS1D_6thread17LinearCombinationISI_Li1EffLNS1I_9ScaleType4KindE0ELNS_15FloatRoundStyleE2ESI_EENS1_15EpilogueDefaultEEEEEvvEEEEvNT_6ParamsE --------------------------
	.section	.text._ZN7cutlass13device_kernelINS_4gemm6kernel13GemmUniversalIN4cute5tupleIJiiiiEEENS1_10collective13CollectiveMmaINS1_34MainloopSm90TmaGmmaWarpSpecializedILi5ENS5_IJNS4_1CILi1EEESB_SB_EEENS1_32KernelTmaWarpSpecializedPingpongEEENS5_IJNSA_ILi64EEENSA_ILi256EEESF_EEENS_6half_tENS5_IJlSB_lEEESI_SJ_NS4_8TiledMMAINS4_8MMA_AtomIJNS4_4SM904GMMA26MMA_64x256x16_F32F16F16_SSILNSN_5MajorE0ELSP_0ELNSN_7ScaleInE1ELSQ_1EEEEEENS4_6LayoutISC_NS5_IJNSA_ILi0EEESU_SU_EEEEENS5_IJNS4_10UnderscoreESX_SX_EEEEENS4_13SM90_TMA_LOADENS4_14ComposedLayoutINS4_7SwizzleILi3ELi4ELi3EEENS4_18smem_ptr_flag_bitsILi16EEENST_INS5_IJNSA_ILi8EEESF_EEENS5_IJSF_SB_EEEEEEEvNS4_8identityES10_S1A_vS1B_EENS_8epilogue10collective6detail29Sm90TmaWarpSpecializedAdapterINS1E_15DefaultEpilogueISI_SJ_SJ_NS1D_6thread17LinearCombinationISI_Li1EffLNS1I_9ScaleType4KindE0ELNS_15FloatRoundStyleE2ESI_EENS1_15EpilogueDefaultEEEEEvvEEEEvNT_6ParamsE,"ax",@progbits
	.align	128
.text._ZN7cutlass13device_kernelINS_4gemm6kernel13GemmUniversalIN4cute5tupleIJiiiiEEENS1_10collective13CollectiveMmaINS1_34MainloopSm90TmaGmmaWarpSpecializedILi5ENS5_IJNS4_1CILi1EEESB_SB_EEENS1_32KernelTmaWarpSpecializedPingpongEEENS5_IJNSA_ILi64EEENSA_ILi256EEESF_EEENS_6half_tENS5_IJlSB_lEEESI_SJ_NS4_8TiledMMAINS4_8MMA_AtomIJNS4_4SM904GMMA26MMA_64x256x16_F32F16F16_SSILNSN_5MajorE0ELSP_0ELNSN_7ScaleInE1ELSQ_1EEEEEENS4_6LayoutISC_NS5_IJNSA_ILi0EEESU_SU_EEEEENS5_IJNS4_10UnderscoreESX_SX_EEEEENS4_13SM90_TMA_LOADENS4_14ComposedLayoutINS4_7SwizzleILi3ELi4ELi3EEENS4_18smem_ptr_flag_bitsILi16EEENST_INS5_IJNSA_ILi8EEESF_EEENS5_IJSF_SB_EEEEEEEvNS4_8identityES10_S1A_vS1B_EENS_8epilogue10collective6detail29Sm90TmaWarpSpecializedAdapterINS1E_15DefaultEpilogueISI_SJ_SJ_NS1D_6thread17LinearCombinationISI_Li1EffLNS1I_9ScaleType4KindE0ELNS_15FloatRoundStyleE2ESI_EENS1_15EpilogueDefaultEEEEEvvEEEEvNT_6ParamsE:
        .type           _ZN7cutlass13device_kernelINS_4gemm6kernel13GemmUniversalIN4cute5tupleIJiiiiEEENS1_10collective13CollectiveMmaINS1_34MainloopSm90TmaGmmaWarpSpecializedILi5ENS5_IJNS4_1CILi1EEESB_SB_EEENS1_32KernelTmaWarpSpecializedPingpongEEENS5_IJNSA_ILi64EEENSA_ILi256EEESF_EEENS_6half_tENS5_IJlSB_lEEESI_SJ_NS4_8TiledMMAINS4_8MMA_AtomIJNS4_4SM904GMMA26MMA_64x256x16_F32F16F16_SSILNSN_5MajorE0ELSP_0ELNSN_7ScaleInE1ELSQ_1EEEEEENS4_6LayoutISC_NS5_IJNSA_ILi0EEESU_SU_EEEEENS5_IJNS4_10UnderscoreESX_SX_EEEEENS4_13SM90_TMA_LOADENS4_14ComposedLayoutINS4_7SwizzleILi3ELi4ELi3EEENS4_18smem_ptr_flag_bitsILi16EEENST_INS5_IJNSA_ILi8EEESF_EEENS5_IJSF_SB_EEEEEEEvNS4_8identityES10_S1A_vS1B_EENS_8epilogue10collective6detail29Sm90TmaWarpSpecializedAdapterINS1E_15DefaultEpilogueISI_SJ_SJ_NS1D_6thread17LinearCombinationISI_Li1EffLNS1I_9ScaleType4KindE0ELNS_15FloatRoundStyleE2ESI_EENS1_15EpilogueDefaultEEEEEvvEEEEvNT_6ParamsE,@function
        .size           _ZN7cutlass13device_kernelINS_4gemm6kernel13GemmUniversalIN4cute5tupleIJiiiiEEENS1_10collective13CollectiveMmaINS1_34MainloopSm90TmaGmmaWarpSpecializedILi5ENS5_IJNS4_1CILi1EEESB_SB_EEENS1_32KernelTmaWarpSpecializedPingpongEEENS5_IJNSA_ILi64EEENSA_ILi256EEESF_EEENS_6half_tENS5_IJlSB_lEEESI_SJ_NS4_8TiledMMAINS4_8MMA_AtomIJNS4_4SM904GMMA26MMA_64x256x16_F32F16F16_SSILNSN_5MajorE0ELSP_0ELNSN_7ScaleInE1ELSQ_1EEEEEENS4_6LayoutISC_NS5_IJNSA_ILi0EEESU_SU_EEEEENS5_IJNS4_10UnderscoreESX_SX_EEEEENS4_13SM90_TMA_LOADENS4_14ComposedLayoutINS4_7SwizzleILi3ELi4ELi3EEENS4_18smem_ptr_flag_bitsILi16EEENST_INS5_IJNSA_ILi8EEESF_EEENS5_IJSF_SB_EEEEEEEvNS4_8identityES10_S1A_vS1B_EENS_8epilogue10collective6detail29Sm90TmaWarpSpecializedAdapterINS1E_15DefaultEpilogueISI_SJ_SJ_NS1D_6thread17LinearCombinationISI_Li1EffLNS1I_9ScaleType4KindE0ELNS_15FloatRoundStyleE2ESI_EENS1_15EpilogueDefaultEEEEEvvEEEEvNT_6ParamsE,(.L_x_327 - _ZN7cutlass13device_kernelINS_4gemm6kernel13GemmUniversalIN4cute5tupleIJiiiiEEENS1_10collective13CollectiveMmaINS1_34MainloopSm90TmaGmmaWarpSpecializedILi5ENS5_IJNS4_1CILi1EEESB_SB_EEENS1_32KernelTmaWarpSpecializedPingpongEEENS5_IJNSA_ILi64EEENSA_ILi256EEESF_EEENS_6half_tENS5_IJlSB_lEEESI_SJ_NS4_8TiledMMAINS4_8MMA_AtomIJNS4_4SM904GMMA26MMA_64x256x16_F32F16F16_SSILNSN_5MajorE0ELSP_0ELNSN_7ScaleInE1ELSQ_1EEEEEENS4_6LayoutISC_NS5_IJNSA_ILi0EEESU_SU_EEEEENS5_IJNS4_10UnderscoreESX_SX_EEEEENS4_13SM90_TMA_LOADENS4_14ComposedLayoutINS4_7SwizzleILi3ELi4ELi3EEENS4_18smem_ptr_flag_bitsILi16EEENST_INS5_IJNSA_ILi8EEESF_EEENS5_IJSF_SB_EEEEEEEvNS4_8identityES10_S1A_vS1B_EENS_8epilogue10collective6detail29Sm90TmaWarpSpecializedAdapterINS1E_15DefaultEpilogueISI_SJ_SJ_NS1D_6thread17LinearCombinationISI_Li1EffLNS1I_9ScaleType4KindE0ELNS_15FloatRoundStyleE2ESI_EENS1_15EpilogueDefaultEEEEEvvEEEEvNT_6ParamsE)
        .other          _ZN7cutlass13device_kernelINS_4gemm6kernel13GemmUniversalIN4cute5tupleIJiiiiEEENS1_10collective13CollectiveMmaINS1_34MainloopSm90TmaGmmaWarpSpecializedILi5ENS5_IJNS4_1CILi1EEESB_SB_EEENS1_32KernelTmaWarpSpecializedPingpongEEENS5_IJNSA_ILi64EEENSA_ILi256EEESF_EEENS_6half_tENS5_IJlSB_lEEESI_SJ_NS4_8TiledMMAINS4_8MMA_AtomIJNS4_4SM904GMMA26MMA_64x256x16_F32F16F16_SSILNSN_5MajorE0ELSP_0ELNSN_7ScaleInE1ELSQ_1EEEEEENS4_6LayoutISC_NS5_IJNSA_ILi0EEESU_SU_EEEEENS5_IJNS4_10UnderscoreESX_SX_EEEEENS4_13SM90_TMA_LOADENS4_14ComposedLayoutINS4_7SwizzleILi3ELi4ELi3EEENS4_18smem_ptr_flag_bitsILi16EEENST_INS5_IJNSA_ILi8EEESF_EEENS5_IJSF_SB_EEEEEEEvNS4_8identityES10_S1A_vS1B_EENS_8epilogue10collective6detail29Sm90TmaWarpSpecializedAdapterINS1E_15DefaultEpilogueISI_SJ_SJ_NS1D_6thread17LinearCombinationISI_Li1EffLNS1I_9ScaleType4KindE0ELNS_15FloatRoundStyleE2ESI_EENS1_15EpilogueDefaultEEEEEvvEEEEvNT_6ParamsE,@"STO_CUDA_ENTRY STV_DEFAULT"
_ZN7cutlass13device_kernelINS_4gemm6kernel13GemmUniversalIN4cute5tupleIJiiiiEEENS1_10collective13CollectiveMmaINS1_34MainloopSm90TmaGmmaWarpSpecializedILi5ENS5_IJNS4_1CILi1EEESB_SB_EEENS1_32KernelTmaWarpSpecializedPingpongEEENS5_IJNSA_ILi64EEENSA_ILi256EEESF_EEENS_6half_tENS5_IJlSB_lEEESI_SJ_NS4_8TiledMMAINS4_8MMA_AtomIJNS4_4SM904GMMA26MMA_64x256x16_F32F16F16_SSILNSN_5MajorE0ELSP_0ELNSN_7ScaleInE1ELSQ_1EEEEEENS4_6LayoutISC_NS5_IJNSA_ILi0EEESU_SU_EEEEENS5_IJNS4_10UnderscoreESX_SX_EEEEENS4_13SM90_TMA_LOADENS4_14ComposedLayoutINS4_7SwizzleILi3ELi4ELi3EEENS4_18smem_ptr_flag_bitsILi16EEENST_INS5_IJNSA_ILi8EEESF_EEENS5_IJSF_SB_EEEEEEEvNS4_8identityES10_S1A_vS1B_EENS_8epilogue10collective6detail29Sm90TmaWarpSpecializedAdapterINS1E_15DefaultEpilogueISI_SJ_SJ_NS1D_6thread17LinearCombinationISI_Li1EffLNS1I_9ScaleType4KindE0ELNS_15FloatRoundStyleE2ESI_EENS1_15EpilogueDefaultEEEEEvvEEEEvNT_6ParamsE:
[----:B------:R-:W0:Y:S02]  /*0000*/  LDC R1, c[0x0][0x28] ;  /* 0x00000a00ff017b82 */ /* 0x000e240000000800 */
[----:B0-----:R-:W-:Y:S01]  /*0010*/  VIADD R1, R1, 0xfffffff8 ;  /* 0xfffffff801017836 */ /* 0x001fe20000000000 */
[----:B------:R-:W0:Y:S01]  /*0020*/  S2R R4, SR_TID.X ;  /* 0x0000000000047919 */ /* 0x000e220000002100 */
[----:B------:R-:W-:Y:S01]  /*0030*/  ELECT P0, URZ, PT ;  /* 0x00000000003f782f */ /* 0x000fe20003800000 */
[----:B------:R-:W-:Y:S01]  /*0040*/  BSSY B0, `(.L_x_0) ;  /* 0x000000f000007945 */ /* 0x000fe20003800000 */
[--C-:B0-----:R-:W-:Y:S02]  /*0050*/  SHF.R.U32.HI R0, RZ, 0x5, R4.reuse ;  /* 0x00000005ff007819 */ /* 0x101fe40000011604 */
[----:B------:R-:W-:-:S03]  /*0060*/  SHF.R.U32.HI R5, RZ, 0x7, R4 ;  /* 0x00000007ff057819 */ /* 0x000fc60000011604 */
[----:B------:R-:W0:Y:S04]  /*0070*/  SHFL.IDX PT, R2, R0, RZ, 0x1f ;  /* 0x00001fff00027589 */ /* 0x000e2800000e0000 */
[----:B------:R1:W2:Y:S01]  /*0080*/  SHFL.IDX PT, R8, R5, RZ, 0x1f ;  /* 0x00001fff05087589 */ /* 0x0002a200000e0000 */
[----:B0-----:R-:W-:-:S13]  /*0090*/  ISETP.NE.OR P0, PT, R2, RZ, !P0 ;  /* 0x000000ff0200720c */ /* 0x001fda0004705670 */
[----:B-12---:R-:W-:Y:S05]  /*00a0*/  @P0 BRA `(.L_x_1) ;  /* 0x0000000000200947 */ /* 0x006fea0003800000 */
[----:B------:R-:W-:Y:S02]  /*00b0*/  ULDC.64 UR4, c[0x0][0x198] ;  /* 0x0000660000047ab9 */ /* 0x000fe40000000a00 */
[----:B------:R-:W-:Y:S02]  /*00c0*/  UIADD3 UR6, UP0, UR4, 0xf0, URZ ;  /* 0x000000f004067890 */ /* 0x000fe4000ff1e03f */
[----:B------:R-:W-:Y:S02]  /*00d0*/  UIADD3 UR4, UP1, UR4, 0x1f0, URZ ;  /* 0x000001f004047890 */ /* 0x000fe4000ff3e03f */
[----:B------:R-:W-:Y:S02]  /*00e0*/  UIADD3.X UR7, URZ, UR5, URZ, UP0, !UPT ;  /* 0x000000053f077290 */ /* 0x000fe400087fe43f */
[----:B------:R-:W-:-:S07]  /*00f0*/  UIADD3.X UR5, URZ, UR5, URZ, UP1, !UPT ;  /* 0x000000053f057290 */ /* 0x000fce0008ffe43f */
[----:B------:R0:W-:Y:S02]  /*0100*/  UTMACCTL.PF [UR6] ;  /* 0x00000000060079b9 */ /* 0x0001e40008040000 */
[----:B------:R0:W-:Y:S02]  /*0110*/  UTMACCTL.PF [UR4] ;  /* 0x00000000040079b9 */ /* 0x0001e40008040000 */
[----:B0-----:R-:W-:Y:S01]  /*0120*/  NOP ;  /* 0x0000000000007918 */ /* 0x001fe20000000000 */
.L_x_1:
[----:B------:R-:W-:Y:S05]  /*0130*/  BSYNC B0 ;  /* 0x0000000000007941 */ /* 0x000fea0003800000 */
.L_x_0:
[----:B------:R-:W0:Y:S02]  /*0140*/  SHFL.IDX PT, R3, R0, RZ, 0x1f ;  /* 0x00001fff00037589 */ /* 0x000e2400000e0000 */
[----:B0-----:R-:W-:-:S13]  /*0150*/  ISETP.NE.AND P0, PT, R3, RZ, PT ;  /* 0x000000ff0300720c */ /* 0x001fda0003f05270 */
[----:B------:R-:W-:Y:S05]  /*0160*/  @P0 BRA `(.L_x_2) ;  /* 0x0000000000600947 */ /* 0x000fea0003800000 */
[----:B------:R-:W0:Y:S01]  /*0170*/  S2UR UR8, SR_CgaCtaId ;  /* 0x00000000000879c3 */ /* 0x000e220000008800 */
[----:B------:R-:W-:Y:S01]  /*0180*/  UMOV UR4, 0x400 ;  /* 0x0000040000047882 */ /* 0x000fe20000000000 */
[----:B------:R-:W-:Y:S01]  /*0190*/  UMOV UR5, 0x1 ;  /* 0x0000000100057882 */ /* 0x000fe20000000000 */
[----:B------:R-:W-:Y:S01]  /*01a0*/  UMOV UR6, 0x80 ;  /* 0x0000008000067882 */ /* 0x000fe20000000000 */
[----:B------:R-:W-:Y:S01]  /*01b0*/  ELECT P0, URZ, PT ;  /* 0x00000000003f782f */ /* 0x000fe20003800000 */
[----:B------:R-:W-:-:S04]  /*01c0*/  UIADD3 UR6, -UR6, 0x100000, URZ ;  /* 0x0010000006067890 */ /* 0x000fc8000fffe13f */
[----:B------:R-:W-:Y:S02]  /*01d0*/  USHF.L.U32 UR7, UR6, 0xb, URZ ;  /* 0x0000000b06077899 */ /* 0x000fe4000800063f */
[----:B------:R-:W-:Y:S02]  /*01e0*/  USHF.L.U32 UR6, UR6, 0x1, URZ ;  /* 0x0000000106067899 */ /* 0x000fe4000800063f */
[----:B0-----:R-:W-:Y:S02]  /*01f0*/  ULEA UR8, UR8, UR4, 0x18 ;  /* 0x0000000408087291 */ /* 0x001fe4000f8ec03f */
[----:B------:R-:W-:-:S04]  /*0200*/  UIADD3 UR4, -UR5, 0x100000, URZ ;  /* 0x0010000005047890 */ /* 0x000fc8000fffe13f */
[----:B------:R-:W-:Y:S02]  /*0210*/  USHF.L.U32 UR5, UR4, 0xb, URZ ;  /* 0x0000000b04057899 */ /* 0x000fe4000800063f */
[----:B------:R-:W-:Y:S01]  /*0220*/  USHF.L.U32 UR4, UR4, 0x1, URZ ;  /* 0x0000000104047899 */ /* 0x000fe2000800063f */
[----:B------:R-:W0:Y:S11]  /*0230*/  FENCE.VIEW.ASYNC.S ;  /* 0x00000000000073c6 */ /* 0x000e360000000000 */
[----:B0-----:R0:W1:Y:S01]  /*0240*/  SYNCS.EXCH.64 URZ, [UR8], UR4 ;  /* 0x00000004083f75b2 */ /* 0x0010620008000100 */
[----:B------:R0:W2:Y:S01]  /*0250*/  SYNCS.EXCH.64 URZ, [UR8+0x28], UR6 ;  /* 0x00002806083f75b2 */ /* 0x0000a20008000100 */
[----:B------:R0:W3:Y:S01]  /*0260*/  SYNCS.EXCH.64 URZ, [UR8+0x8], UR4 ;  /* 0x00000804083f75b2 */ /* 0x0000e20008000100 */
[----:B------:R0:W4:Y:S01]  /*0270*/  SYNCS.EXCH.64 URZ, [UR8+0x30], UR6 ;  /* 0x00003006083f75b2 */ /* 0x0001220008000100 */
[----:B------:R0:W0:Y:S01]  /*0280*/  SYNCS.EXCH.64 URZ, [UR8+0x10], UR4 ;  /* 0x00001004083f75b2 */ /* 0x0000220008000100 */
[----:B------:R0:W0:Y:S01]  /*0290*/  SYNCS.EXCH.64 URZ, [UR8+0x38], UR6 ;  /* 0x00003806083f75b2 */ /* 0x0000220008000100 */
[----:B------:R0:W0:Y:S01]  /*02a0*/  SYNCS.EXCH.64 URZ, [UR8+0x18], UR4 ;  /* 0x00001804083f75b2 */ /* 0x0000220008000100 */
[----:B------:R0:W0:Y:S01]  /*02b0*/  SYNCS.EXCH.64 URZ, [UR8+0x40], UR6 ;  /* 0x00004006083f75b2 */ /* 0x0000220008000100 */
[----:B------:R0:W0:Y:S01]  /*02c0*/  SYNCS.EXCH.64 URZ, [UR8+0x20], UR4 ;  /* 0x00002004083f75b2 */ /* 0x0000220008000100 */
[----:B------:R0:W0:Y:S01]  /*02d0*/  SYNCS.EXCH.64 URZ, [UR8+0x48], UR6 ;  /* 0x00004806083f75b2 */ /* 0x0000220008000100 */
[----:B------:R-:W-:Y:S01]  /*02e0*/  NOP ;  /* 0x0000000000007918 */ /* 0x000fe20000000000 */
.L_x_2:
[----:B------:R-:W5:Y:S01]  /*02f0*/  SHFL.IDX PT, R6, R0, RZ, 0x1f ;  /* 0x00001fff00067589 */ /* 0x000f6200000e0000 */
[----:B------:R-:W-:Y:S01]  /*0300*/  ELECT P0, URZ, PT ;  /* 0x00000000003f782f */ /* 0x000fe20003800000 */
[----:B------:R-:W-:Y:S01]  /*0310*/  NOP ;  /* 0x0000000000007918 */ /* 0x000fe20000000000 */
[----:B------:R-:W-:Y:S01]  /*0320*/  ELECT P1, URZ, PT ;  /* 0x00000000003f782f */ /* 0x000fe20003820000 */
[----:B------:R-:W1:Y:S01]  /*0330*/  SHFL.IDX PT, R3, R0, RZ, 0x1f ;  /* 0x00001fff00037589 */ /* 0x000e6200000e0000 */
[----:B0-----:R-:W-:Y:S01]  /*0340*/  UMOV UR4, 0x20 ;  /* 0x0000002000047882 */ /* 0x001fe20000000000 */
[----:B------:R-:W-:Y:S01]  /*0350*/  UMOV UR11, 0x80 ;  /* 0x00000080000b7882 */ /* 0x000fe20000000000 */
[----:B------:R-:W-:Y:S01]  /*0360*/  NOP ;  /* 0x0000000000007918 */ /* 0x000fe20000000000 */
[C---:B------:R-:W-:Y:S01]  /*0370*/  VIADD R33, R8.reuse, 0xffffffff ;  /* 0xffffffff08217836 */ /* 0x040fe20000000000 */
[----:B------:R-:W0:Y:S01]  /*0380*/  SHFL.IDX PT, R5, R5, RZ, 0x1f ;  /* 0x00001fff05057589 */ /* 0x000e2200000e0000 */
[----:B------:R-:W-:Y:S01]  /*0390*/  ULDC.64 UR36, c[0x0][0x208] ;  /* 0x0000820000247ab9 */ /* 0x000fe20000000a00 */
[----:B------:R-:W-:-:S02]  /*03a0*/  ISETP.NE.AND P2, PT, R8, RZ, PT ;  /* 0x000000ff0800720c */ /* 0x000fc40003f45270 */
[----:B------:R-:W-:Y:S02]  /*03b0*/  ISETP.GE.U32.AND P3, PT, R33, 0x2, PT ;  /* 0x000000022100780c */ /* 0x000fe40003f66070 */
[----:B-----5:R-:W-:Y:S02]  /*03c0*/  ISETP.NE.OR P0, PT, R6, RZ, !P0 ;  /* 0x000000ff0600720c */ /* 0x020fe40004705670 */
[----:B-1----:R-:W-:Y:S02]  /*03d0*/  ISETP.NE.OR P1, PT, R3, RZ, !P1 ;  /* 0x000000ff0300720c */ /* 0x002fe40004f25670 */
[----:B------:R-:W-:-:S04]  /*03e0*/  SHF.R.S32.HI R3, RZ, 0x1f, R2 ;  /* 0x0000001fff037819 */ /* 0x000fc80000011402 */
[----:B------:R-:W-:-:S05]  /*03f0*/  LEA.HI R3, R3, R2, RZ, 0x2 ;  /* 0x0000000203037211 */ /* 0x000fca00078f10ff */
[----:B------:R-:W-:Y:S01]  /*0400*/  VOTEU.ALL UP0, P0 ;  /* 0x00000000003f7886 */ /* 0x000fe20000000000 */
[----:B------:R-:W-:Y:S01]  /*0410*/  LOP3.LUT R3, R3, 0xfffffffc, RZ, 0xc0, !PT ;  /* 0xfffffffc03037812 */ /* 0x000fe200078ec0ff */
[----:B------:R-:W-:-:S03]  /*0420*/  VOTEU.ALL UP1, P1 ;  /* 0x00000000003f7886 */ /* 0x000fc60000820000 */
[----:B------:R-:W1:Y:S01]  /*0430*/  @!UP0 S2UR UR7, SR_CgaCtaId ;  /* 0x00000000000789c3 */ /* 0x000e620000008800 */
[----:B------:R-:W-:Y:S01]  /*0440*/  @!UP0 UMOV UR6, 0x400 ;  /* 0x0000040000068882 */ /* 0x000fe20000000000 */
[----:B------:R-:W-:-:S04]  /*0450*/  @!UP0 UIADD3 UR4, -UR4, 0x100000, URZ ;  /* 0x0010000004048890 */ /* 0x000fc8000fffe13f */
[----:B------:R-:W-:Y:S02]  /*0460*/  @!UP0 USHF.L.U32 UR5, UR4, 0xb, URZ ;  /* 0x0000000b04058899 */ /* 0x000fe4000800063f */
[----:B------:R-:W-:Y:S01]  /*0470*/  @!UP0 USHF.L.U32 UR4, UR4, 0x1, URZ ;  /* 0x0000000104048899 */ /* 0x000fe2000800063f */
[----:B------:R-:W-:Y:S01]  /*0480*/  IMAD.IADD R0, R2, 0x1, -R3 ;  /* 0x0000000102007824 */ /* 0x000fe200078e0a03 */
[----:B------:R-:W-:Y:S01]  /*0490*/  @!UP1 UMOV UR9, 0x400 ;  /* 0x0000040000099882 */ /* 0x000fe20000000000 */
[----:B------:R-:W-:Y:S01]  /*04a0*/  VOTEU.ALL UP2, P1 ;  /* 0x00000000003f7886 */ /* 0x000fe20000840000 */
[----:B------:R-:W-:Y:S01]  /*04b0*/  VOTEU.ALL UP3, P1 ;  /* 0x00000000003f7886 */ /* 0x000fe20000860000 */
[----:B------:R-:W-:Y:S01]  /*04c0*/  VOTEU.ALL UP4, P1 ;  /* 0x00000000003f7886 */ /* 0x000fe20000880000 */
[----:B------:R-:W5:Y:S01]  /*04d0*/  @!UP1 S2UR UR10, SR_CgaCtaId ;  /* 0x00000000000a99c3 */ /* 0x000f620000008800 */
[----:B------:R-:W-:Y:S01]  /*04e0*/  VOTEU.ALL UP5, P1 ;  /* 0x00000000003f7886 */ /* 0x000fe200008a0000 */
[----:B------:R-:W-:-:S04]  /*04f0*/  SHF.R.S32.HI R3, RZ, 0x1f, R4 ;  /* 0x0000001fff037819 */ /* 0x000fc80000011404 */
[----:B------:R-:W-:-:S04]  /*0500*/  LEA.HI R3, R3, R4, RZ, 0x7 ;  /* 0x0000000403037211 */ /* 0x000fc800078f38ff */
[----:B------:R-:W-:-:S05]  /*0510*/  LOP3.LUT R3, R3, 0xffffff80, RZ, 0xc0, !PT ;  /* 0xffffff8003037812 */ /* 0x000fca00078ec0ff */
[----:B------:R-:W-:Y:S01]  /*0520*/  IMAD.IADD R3, R4, 0x1, -R3 ;  /* 0x0000000104037824 */ /* 0x000fe200078e0a03 */
[----:B-1----:R-:W-:Y:S02]  /*0530*/  @!UP0 ULEA UR8, UR7, UR6, 0x18 ;  /* 0x0000000607088291 */ /* 0x002fe4000f8ec03f */
[----:B------:R-:W-:-:S04]  /*0540*/  @!UP1 UIADD3 UR6, -UR11, 0x100000, URZ ;  /* 0x001000000b069890 */ /* 0x000fc8000fffe13f */
[----:B------:R-:W-:Y:S02]  /*0550*/  @!UP1 USHF.L.U32 UR7, UR6, 0xb, URZ ;  /* 0x0000000b06079899 */ /* 0x000fe4000800063f */
[----:B------:R-:W-:Y:S01]  /*0560*/  @!UP1 USHF.L.U32 UR6, UR6, 0x1, URZ ;  /* 0x0000000106069899 */ /* 0x000fe2000800063f */
[----:B------:R-:W-:Y:S01]  /*0570*/  VOTEU.ALL UP0, P0 ;  /* 0x00000000003f7886 */ /* 0x000fe20000000000 */
[----:B-----5:R-:W-:Y:S01]  /*0580*/  @!UP1 ULEA UR9, UR10, UR9, 0x18 ;  /* 0x000000090a099291 */ /* 0x020fe2000f8ec03f */
[----:B------:R-:W-:Y:S02]  /*0590*/  VOTEU.ALL UP1, P0 ;  /* 0x00000000003f7886 */ /* 0x000fe40000020000 */
[----:B------:R-:W-:Y:S01]  /*05a0*/  ULDC.64 UR10, c[0x0][0x598] ;  /* 0x00016600000a7ab9 */ /* 0x000fe20000000a00 */
[----:B------:R-:W-:Y:S01]  /*05b0*/  ISETP.NE.AND P0, PT, R0, 0x3, PT ;  /* 0x000000030000780c */ /* 0x000fe20003f05270 */
[----:B------:R-:W1:Y:S02]  /*05c0*/  FENCE.VIEW.ASYNC.S ;  /* 0x00000000000073c6 */ /* 0x000e640000000000 */
[----:B-1----:R1:W2:Y:S01]  /*05d0*/  @!UP0 SYNCS.EXCH.64 URZ, [UR8+0x80], UR4 ;  /* 0x00008004083f85b2 */ /* 0x0022a20008000100 */
[----:B------:R-:W-:-:S02]  /*05e0*/  ISETP.NE.U32.AND P1, PT, RZ, UR10, PT ;  /* 0x0000000aff007c0c */ /* 0x000fc4000bf25070 */
[----:B------:R-:W-:Y:S02]  /*05f0*/  ISETP.EQ.OR P0, PT, R0, RZ, !P0 ;  /* 0x000000ff0000720c */ /* 0x000fe40004702670 */
[----:B------:R-:W-:Y:S02]  /*0600*/  ISETP.NE.AND.EX P1, PT, RZ, UR11, PT, P1 ;  /* 0x0000000bff007c0c */ /* 0x000fe4000bf25310 */
[----:B------:R-:W-:-:S04]  /*0610*/  ISETP.EQ.AND P0, PT, R8, RZ, P0 ;  /* 0x000000ff0800720c */ /* 0x000fc80000702270 */
[----:B------:R-:W-:-:S04]  /*0620*/  SEL R16, RZ, 0x1, !P0 ;  /* 0x00000001ff107807 */ /* 0x000fc80004000000 */
[----:B------:R-:W-:Y:S01]  /*0630*/  SEL R16, R16, 0x2, P3 ;  /* 0x0000000210107807 */ /* 0x000fe20001800000 */
[----:B------:R1:W2:Y:S01]  /*0640*/  @!UP1 SYNCS.EXCH.64 URZ, [UR8+0x88], UR4 ;  /* 0x00008804083f95b2 */ /* 0x0002a20008000100 */
[----:B------:R-:W-:Y:S01]  /*0650*/  NOP ;  /* 0x0000000000007918 */ /* 0x000fe20000000000 */
[----:B------:R1:W2:Y:S01]  /*0660*/  @!UP2 SYNCS.EXCH.64 URZ, [UR9+0x60], UR6 ;  /* 0x00006006093fa5b2 */ /* 0x0002a20008000100 */
[----:B------:R1:W2:Y:S01]  /*0670*/  @!UP3 SYNCS.EXCH.64 URZ, [UR9+0x68], UR6 ;  /* 0x00006806093fb5b2 */ /* 0x0002a20008000100 */
[----:B------:R1:W2:Y:S01]  /*0680*/  @!UP4 SYNCS.EXCH.64 URZ, [UR9+0x70], UR6 ;  /* 0x00007006093fc5b2 */ /* 0x0002a20008000100 */
[----:B------:R1:W2:Y:S01]  /*0690*/  @!UP5 SYNCS.EXCH.64 URZ, [UR9+0x78], UR6 ;  /* 0x00007806093fd5b2 */ /* 0x0002a20008000100 */
[----:B------:R-:W-:Y:S01]  /*06a0*/  NOP ;  /* 0x0000000000007918 */ /* 0x000fe20000000000 */
[----:B--234-:R-:W-:Y:S06]  /*06b0*/  BAR.SYNC.DEFER_BLOCKING 0x0 ;  /* 0x0000000000007b1d */ /* 0x01cfec0000010000 */
[----:B01----:R-:W-:Y:S05]  /*06c0*/  @!P1 BRA `(.L_x_3) ;  /* 0x00000000001c9947 */ /* 0x003fea0003800000 */
[----:B------:R-:W0:Y:S02]  /*06d0*/  LDC.64 R6, c[0x0][0x598] ;  /* 0x00016600ff067b82 */ /* 0x000e240000000a00 */
[----:B0-----:R-:W2:Y:S02]  /*06e0*/  LDG.E.64 R6, desc[UR36][R6.64] ;  /* 0x0000002406067981 */ /* 0x001ea4000c1e1b00 */
[----:B--2---:R-:W-:-:S04]  /*06f0*/  ISETP.NE.U32.AND P0, PT, R6, RZ, PT ;  /* 0x000000ff0600720c */ /* 0x004fc80003f05070 */
[----:B------:R-:W-:-:S13]  /*0700*/  ISETP.NE.AND.EX P0, PT, R7, RZ, PT, P0 ;  /* 0x000000ff0700720c */ /* 0x000fda0003f05300 */
[----:B------:R-:W-:Y:S05]  /*0710*/  @!P0 BRA `(.L_x_3) ;  /* 0x0000000000088947 */ /* 0x000fea0003800000 */
[----:B------:R1:W5:Y:S01]  /*0720*/  LD.E R153, desc[UR36][R6.64] ;  /* 0x0000002406997980 */ /* 0x000362000c101900 */
[----:B------:R-:W-:Y:S05]  /*0730*/  BRA `(.L_x_4) ;  /* 0x0000000000247947 */ /* 0x000fea0003800000 */
.L_x_3:
[----:B------:R-:W-:Y:S02]  /*0740*/  ULDC.64 UR4, c[0x0][0x588] ;  /* 0x0001620000047ab9 */ /* 0x000fe40000000a00 */
[----:B------:R-:W-:-:S04]  /*0750*/  ISETP.NE.U32.AND P0, PT, RZ, UR4, PT ;  /* 0x00000004ff007c0c */ /* 0x000fc8000bf05070 */
[----:B------:R-:W-:-:S13]  /*0760*/  ISETP.NE.AND.EX P0, PT, RZ, UR5, PT, P0 ;  /* 0x00000005ff007c0c */ /* 0x000fda000bf05300 */
[----:B------:R-:W-:Y:S05]  /*0770*/  @!P0 BRA `(.L_x_5) ;  /* 0x00000000000c8947 */ /* 0x000fea0003800000 */
[----:B------:R-:W0:Y:S02]  /*0780*/  LDC.64 R6, c[0x0][0x588] ;  /* 0x00016200ff067b82 */ /* 0x000e240000000a00 */
[----:B0-----:R0:W5:Y:S01]  /*0790*/  LDG.E R153, desc[UR36][R6.64] ;  /* 0x0000002406997981 */ /* 0x001162000c1e1900 */
[----:B------:R-:W-:Y:S05]  /*07a0*/  BRA `(.L_x_4) ;  /* 0x0000000000087947 */ /* 0x000fea0003800000 */
.L_x_5:
[----:B------:R-:W-:Y:S02]  /*07b0*/  ULDC UR4, c[0x0][0x580] ;  /* 0x0001600000047ab9 */ /* 0x000fe40000000800 */
[----:B------:R-:W-:-:S07]  /*07c0*/  IMAD.U32 R153, RZ, RZ, UR4 ;  /* 0x00000004ff997e24 */ /* 0x000fce000f8e00ff */
.L_x_4:
[----:B------:R-:W-:Y:S02]  /*07d0*/  ULDC.64 UR4, c[0x0][0x5a0] ;  /* 0x0001680000047ab9 */ /* 0x000fe40000000a00 */
[----:B------:R-:W-:-:S04]  /*07e0*/  ISETP.NE.U32.AND P0, PT, RZ, UR4, PT ;  /* 0x00000004ff007c0c */ /* 0x000fc8000bf05070 */
[----:B------:R-:W-:-:S13]  /*07f0*/  ISETP.NE.AND.EX P0, PT, RZ, UR5, PT, P0 ;  /* 0x00000005ff007c0c */ /* 0x000fda000bf05300 */
[----:B------:R-:W-:Y:S05]  /*0800*/  @!P0 BRA `(.L_x_6) ;  /* 0x00000000001c8947 */ /* 0x000fea0003800000 */
[----:B01----:R-:W0:Y:S02]  /*0810*/  LDC.64 R6, c[0x0][0x5a0] ;  /* 0x00016800ff067b82 */ /* 0x003e240000000a00 */
[----:B0-----:R-:W2:Y:S02]  /*0820*/  LDG.E.64 R6, desc[UR36][R6.64] ;  /* 0x0000002406067981 */ /* 0x001ea4000c1e1b00 */
[----:B--2---:R-:W-:-:S04]  /*0830*/  ISETP.NE.U32.AND P0, PT, R6, RZ, PT ;  /* 0x000000ff0600720c */ /* 0x004fc80003f05070 */
[----:B------:R-:W-:-:S13]  /*0840*/  ISETP.NE.AND.EX P0, PT, R7, RZ, PT, P0 ;  /* 0x000000ff0700720c */ /* 0x000fda0003f05300 */
[----:B------:R-:W-:Y:S05]  /*0850*/  @!P0 BRA `(.L_x_6) ;  /* 0x0000000000088947 */ /* 0x000fea0003800000 */
[----:B------:R3:W5:Y:S01]  /*0860*/  LD.E R152, desc[UR36][R6.64] ;  /* 0x0000002406987980 */ /* 0x000762000c101900 */
[----:B------:R-:W-:Y:S05]  /*0870*/  BRA `(.L_x_7) ;  /* 0x0000000000247947 */ /* 0x000fea0003800000 */
.L_x_6:
[----:B------:R-:W-:Y:S02]  /*0880*/  ULDC.64 UR4, c[0x0][0x590] ;  /* 0x0001640000047ab9 */ /* 0x000fe40000000a00 */
[----:B------:R-:W-:-:S04]  /*0890*/  ISETP.NE.U32.AND P0, PT, RZ, UR4, PT ;  /* 0x00000004ff007c0c */ /* 0x000fc8000bf05070 */
[----:B------:R-:W-:-:S13]  /*08a0*/  ISETP.NE.AND.EX P0, PT, RZ, UR5, PT, P0 ;  /* 0x00000005ff007c0c */ /* 0x000fda000bf05300 */
[----:B------:R-:W-:Y:S05]  /*08b0*/  @!P0 BRA `(.L_x_8) ;  /* 0x00000000000c8947 */ /* 0x000fea0003800000 */
[----:B01----:R-:W0:Y:S02]  /*08c0*/  LDC.64 R6, c[0x0][0x590] ;  /* 0x00016400ff067b82 */ /* 0x003e240000000a00 */
[----:B0-----:R2:W5:Y:S01]  /*08d0*/  LDG.E R152, desc[UR36][R6.64] ;  /* 0x0000002406987981 */ /* 0x001562000c1e1900 */
[----:B------:R-:W-:Y:S05]  /*08e0*/  BRA `(.L_x_7) ;  /* 0x0000000000087947 */ /* 0x000fea0003800000 */
.L_x_8:
[----:B------:R-:W-:Y:S02]  /*08f0*/  ULDC UR4, c[0x0][0x584] ;  /* 0x0001610000047ab9 */ /* 0x000fe40000000800 */
[----:B------:R-:W-:-:S07]  /*0900*/  IMAD.U32 R152, RZ, RZ, UR4 ;  /* 0x00000004ff987e24 */ /* 0x000fce000f8e00ff */
.L_x_7:
[----:B------:R-:W4:Y:S01]  /*0910*/  LDC R2, c[0x0][0x65c] ;  /* 0x00019700ff027b82 */ /* 0x000f220000000800 */
[----:B------:R-:W4:Y:S01]  /*0920*/  S2R R14, SR_CTAID.Y ;  /* 0x00000000000e7919 */ /* 0x000f220000002600 */
[----:B------:R-:W-:Y:S01]  /*0930*/  ULDC UR6, c[0x0][0x28c] ;  /* 0x0000a30000067ab9 */ /* 0x000fe20000000800 */
[----:B------:R-:W-:Y:S01]  /*0940*/  ISETP.NE.AND P0, PT, R8, 0x2, PT ;  /* 0x000000020800780c */ /* 0x000fe20003f05270 */
[----:B------:R-:W-:Y:S01]  /*0950*/  UIADD3 UR6, UR6, 0x3f, URZ ;  /* 0x0000003f06067890 */ /* 0x000fe2000fffe03f */
[----:B0123--:R-:W0:Y:S01]  /*0960*/  S2R R6, SR_CTAID.X ;  /* 0x0000000000067919 */ /* 0x00fe220000002500 */
[----:B------:R-:W-:Y:S01]  /*0970*/  IMAD.MOV.U32 R7, RZ, RZ, RZ ;  /* 0x000000ffff077224 */ /* 0x000fe200078e00ff */
[----:B------:R-:W-:Y:S01]  /*0980*/  UMOV UR38, URZ ;  /* 0x0000003f00267c82 */ /* 0x000fe20008000000 */
[----:B------:R-:W-:Y:S01]  /*0990*/  USHF.R.S32.HI UR7, URZ, 0x1f, UR6 ;  /* 0x0000001f3f077899 */ /* 0x000fe20008011406 */
[----:B------:R-:W-:Y:S01]  /*09a0*/  UMOV UR39, URZ ;  /* 0x0000003f00277c82 */ /* 0x000fe20008000000 */
[----:B------:R-:W-:-:S02]  /*09b0*/  ULDC.64 UR8, c[0x0][0x650] ;  /* 0x0001940000087ab9 */ /* 0x000fc40000000a00 */
[----:B------:R-:W-:-:S04]  /*09c0*/  ULEA.HI UR7, UR7, UR6, URZ, 0x6 ;  /* 0x0000000607077291 */ /* 0x000fc8000f8f303f */
[----:B------:R-:W-:Y:S01]  /*09d0*/  USHF.R.S32.HI UR40, URZ, 0x6, UR7 ;  /* 0x000000063f287899 */ /* 0x000fe20008011407 */
[----:B----4-:R-:W-:-:S13]  /*09e0*/  ISETP.NE.AND P1, PT, R2, 0x1, PT ;  /* 0x000000010200780c */ /* 0x010fda0003f25270 */
[----:B------:R-:W0:Y:S01]  /*09f0*/  @P1 LDC R19, c[0x0][0x10] ;  /* 0x00000400ff131b82 */ /* 0x000e220000000800 */
[----:B------:R-:W-:Y:S02]  /*0a00*/  @P1 IMAD.MOV.U32 R8, RZ, RZ, R14 ;  /* 0x000000ffff081224 */ /* 0x000fe400078e000e */
[----:B------:R-:W-:Y:S02]  /*0a10*/  @P1 IMAD.MOV.U32 R9, RZ, RZ, RZ ;  /* 0x000000ffff091224 */ /* 0x000fe400078e00ff */
[----:B------:R-:W-:-:S03]  /*0a20*/  @P1 IMAD.MOV.U32 R17, RZ, RZ, RZ ;  /* 0x000000ffff111224 */ /* 0x000fc600078e00ff */
[----:B------:R-:W1:Y:S01]  /*0a30*/  @!P1 LDC R11, c[0x0][0xc] ;  /* 0x00000300ff0b9b82 */ /* 0x000e620000000800 */
[----:B------:R-:W-:Y:S01]  /*0a40*/  ULDC UR4, c[0x0][0xc] ;  /* 0x0000030000047ab9 */ /* 0x000fe20000000800 */
[----:B------:R-:W-:Y:S02]  /*0a50*/  ULDC UR5, c[0x0][0x10] ;  /* 0x0000040000057ab9 */ /* 0x000fe40000000800 */
[----:B------:R-:W-:-:S04]  /*0a60*/  UIMAD.WIDE.U32 UR4, UR4, UR5, URZ ;  /* 0x00000005040472a5 */ /* 0x000fc8000f8e003f */
[----:B------:R-:W2:Y:S01]  /*0a70*/  LDC R2, c[0x0][0x14] ;  /* 0x00000500ff027b82 */ /* 0x000ea20000000800 */
[----:B0-----:R-:W-:-:S04]  /*0a80*/  @P1 IMAD.WIDE.U32 R18, R6, R19, R8 ;  /* 0x0000001306121225 */ /* 0x001fc800078e0008 */
[----:B------:R-:W-:Y:S02]  /*0a90*/  @P1 IMAD.IADD R17, R19, 0x1, R17 ;  /* 0x0000000113111824 */ /* 0x000fe400078e0211 */
[----:B-1----:R-:W-:-:S04]  /*0aa0*/  @!P1 IMAD.WIDE.U32 R8, R11, R14, R6 ;  /* 0x0000000e0b089225 */ /* 0x002fc800078e0006 */
[----:B------:R-:W-:Y:S02]  /*0ab0*/  @!P1 IMAD.MOV.U32 R18, RZ, RZ, R8 ;  /* 0x000000ffff129224 */ /* 0x000fe400078e0008 */
[----:B------:R-:W-:Y:S02]  /*0ac0*/  @!P1 IMAD.MOV.U32 R17, RZ, RZ, R9 ;  /* 0x000000ffff119224 */ /* 0x000fe400078e0009 */
[----:B--2---:R-:W-:-:S04]  /*0ad0*/  IMAD.WIDE.U32 R12, R2, UR4, RZ ;  /* 0x00000004020c7c25 */ /* 0x004fc8000f8e00ff */
[----:B------:R-:W-:Y:S01]  /*0ae0*/  IMAD R23, R2, UR5, RZ ;  /* 0x0000000502177c24 */ /* 0x000fe2000f8e02ff */
[----:B------:R0:W-:Y:S03]  /*0af0*/  STL.64 [R1], R12 ;  /* 0x0000000c01007387 */ /* 0x0001e60000100a00 */
[----:B------:R-:W-:Y:S01]  /*0b00*/  IMAD.IADD R23, R13, 0x1, R23 ;  /* 0x000000010d177824 */ /* 0x000fe200078e0217 */
[----:B------:R-:W-:Y:S06]  /*0b10*/  @P0 BRA `(.L_x_9) ;  /* 0x0000000000200947 */ /* 0x000fec0003800000 */
[----:B------:R-:W-:Y:S01]  /*0b20*/  UISETP.GE.U32.AND UP0, UPT, UR40, 0x5, UPT ;  /* 0x000000052800788c */ /* 0x000fe2000bf06070 */
[----:B------:R-:W-:Y:S01]  /*0b30*/  IADD3 R18, P0, R18, R12, RZ ;  /* 0x0000000c12127210 */ /* 0x000fe20007f1e0ff */
[----:B------:R-:W-:Y:S01]  /*0b40*/  UIMAD.WIDE.U32 UR4, UR40, -0x33333333, URZ ;  /* 0xcccccccd280478a5 */ /* 0x000fe2000f8e003f */
[----:B------:R-:W-:-:S03]  /*0b50*/  UMOV UR39, URZ ;  /* 0x0000003f00277c82 */ /* 0x000fc60008000000 */
[----:B------:R-:W-:Y:S01]  /*0b60*/  USHF.R.U32.HI UR4, URZ, 0x2, UR5 ;  /* 0x000000023f047899 */ /* 0x000fe20008011605 */
[----:B------:R-:W-:-:S03]  /*0b70*/  IMAD.X R17, R23, 0x1, R17, P0 ;  /* 0x0000000117117824 */ /* 0x000fc600000e0611 */
[----:B------:R-:W-:Y:S02]  /*0b80*/  UIMAD UR38, UR4, -0x5, UR40 ;  /* 0xfffffffb042678a4 */ /* 0x000fe4000f8e0228 */
[----:B------:R-:W-:-:S12]  /*0b90*/  @UP0 ULOP3.LUT UR39, UR4, 0x1, URZ, 0xc0, !UPT ;  /* 0x0000000104270892 */ /* 0x000fd8000f8ec03f */
.L_x_9:
[----:B------:R-:W-:Y:S01]  /*0ba0*/  ISETP.GE.U32.AND P0, PT, R18, UR8, PT ;  /* 0x0000000812007c0c */ /* 0x000fe2000bf06070 */
[----:B------:R-:W-:Y:S01]  /*0bb0*/  IMAD.MOV.U32 R19, RZ, RZ, -0x1 ;  /* 0xffffffffff137424 */ /* 0x000fe200078e00ff */
[----:B------:R-:W-:Y:S01]  /*0bc0*/  PRMT R8, RZ, 0x7610, R8 ;  /* 0x00007610ff087816 */ /* 0x000fe20000000008 */
[----:B------:R-:W-:Y:S01]  /*0bd0*/  IMAD.MOV.U32 R22, RZ, RZ, -0x1 ;  /* 0xffffffffff167424 */ /* 0x000fe200078e00ff */
[----:B------:R-:W-:Y:S01]  /*0be0*/  ISETP.GE.U32.AND.EX P0, PT, R17, UR9, PT, P0 ;  /* 0x0000000911007c0c */ /* 0x000fe2000bf06100 */
[----:B------:R-:W-:-:S12]  /*0bf0*/  IMAD.MOV.U32 R2, RZ, RZ, -0x1 ;  /* 0xffffffffff027424 */ /* 0x000fd800078e00ff */
[----:B------:R-:W-:Y:S05]  /*0c00*/  @P0 BRA `(.L_x_10) ;  /* 0x00000004005c0947 */ /* 0x000fea0003800000 */
[----:B------:R-:W1:Y:S01]  /*0c10*/  LDC.64 R20, c[0x0][0x628] ;  /* 0x00018a00ff147b82 */ /* 0x000e620000000a00 */
[----:B------:R-:W-:Y:S02]  /*0c20*/  IMAD.MOV.U32 R8, RZ, RZ, R18 ;  /* 0x000000ffff087224 */ /* 0x000fe400078e0012 */
[----:B------:R-:W-:-:S05]  /*0c30*/  IMAD.MOV.U32 R9, RZ, RZ, R17 ;  /* 0x000000ffff097224 */ /* 0x000fca00078e0011 */
[----:B------:R-:W2:Y:S08]  /*0c40*/  LDC R2, c[0x0][0x630] ;  /* 0x00018c00ff027b82 */ /* 0x000eb00000000800 */
[----:B------:R-:W3:Y:S01]  /*0c50*/  LDC.64 R24, c[0x0][0x620] ;  /* 0x00018800ff187b82 */ /* 0x000ee20000000a00 */
[----:B-1----:R-:W-:-:S04]  /*0c60*/  ISETP.NE.U32.AND P0, PT, R20, RZ, PT ;  /* 0x000000ff1400720c */ /* 0x002fc80003f05070 */
[----:B------:R-:W-:-:S13]  /*0c70*/  ISETP.NE.AND.EX P0, PT, R21, RZ, PT, P0 ;  /* 0x000000ff1500720c */ /* 0x000fda0003f05300 */
[----:B--23--:R-:W-:Y:S05]  /*0c80*/  @!P0 BRA `(.L_x_11) ;  /* 0x0000000000288947 */ /* 0x00cfea0003800000 */
[----:B0-----:R-:W0:Y:S02]  /*0c90*/  LDC R13, c[0x0][0x634] ;  /* 0x00018d00ff0d7b82 */ /* 0x001e240000000800 */
[----:B0-----:R-:W-:-:S05]  /*0ca0*/  IADD3 R13, P0, R18, R13, RZ ;  /* 0x0000000d120d7210 */ /* 0x001fca0007f1e0ff */
[----:B------:R-:W-:-:S04]  /*0cb0*/  IMAD.X R15, RZ, RZ, R17, P0 ;  /* 0x000000ffff0f7224 */ /* 0x000fc800000e0611 */
[----:B------:R-:W-:-:S04]  /*0cc0*/  IMAD.WIDE.U32 R8, R15, R20, RZ ;  /* 0x000000140f087225 */ /* 0x000fc800078e00ff */
[----:B------:R-:W-:-:S04]  /*0cd0*/  IMAD.WIDE.U32 R10, P0, R13, R21, R8 ;  /* 0x000000150d0a7225 */ /* 0x000fc80007800008 */
[----:B------:R-:W-:-:S04]  /*0ce0*/  IMAD.WIDE.U32 R8, R13, R20, RZ ;  /* 0x000000140d087225 */ /* 0x000fc800078e00ff */
[----:B------:R-:W-:Y:S01]  /*0cf0*/  IMAD.X R13, RZ, RZ, RZ, P0 ;  /* 0x000000ffff0d7224 */ /* 0x000fe200000e06ff */
[----:B------:R-:W-:Y:S01]  /*0d00*/  IADD3 RZ, P0, R9, R10, RZ ;  /* 0x0000000a09ff7210 */ /* 0x000fe20007f1e0ff */
[----:B------:R-:W-:-:S04]  /*0d10*/  IMAD.MOV.U32 R12, RZ, RZ, R11 ;  /* 0x000000ffff0c7224 */ /* 0x000fc800078e000b */
[----:B------:R-:W-:-:S08]  /*0d20*/  IMAD.WIDE.U32.X R8, R15, R21, R12, P0 ;  /* 0x000000150f087225 */ /* 0x000fd000000e040c */
.L_x_11:
[-CC-:B------:R-:W-:Y:S01]  /*0d30*/  SHF.R.U64 R31, R8, R2.reuse, R9.reuse ;  /* 0x00000002081f7219 */ /* 0x180fe20000001209 */
[----:B0-----:R-:W0:Y:S01]  /*0d40*/  LDC R12, c[0x0][0x618] ;  /* 0x00018600ff0c7b82 */ /* 0x001e220000000800 */
[----:B------:R-:W-:Y:S01]  /*0d50*/  SHF.R.U32.HI R7, RZ, R2, R9 ;  /* 0x00000002ff077219 */ /* 0x000fe20000011609 */
[----:B------:R-:W-:Y:S01]  /*0d60*/  ULDC UR4, c[0x0][0x150] ;  /* 0x0000540000047ab9 */ /* 0x000fe20000000800 */
[----:B------:R-:W-:Y:S01]  /*0d70*/  IADD3 R11, P0, RZ, -R31, RZ ;  /* 0x8000001fff0b7210 */ /* 0x000fe20007f1e0ff */
[----:B------:R-:W-:Y:S01]  /*0d80*/  IMAD.MOV.U32 R19, RZ, RZ, R17 ;  /* 0x000000ffff137224 */ /* 0x000fe200078e0011 */
[----:B------:R-:W-:-:S03]  /*0d90*/  I2FP.F32.U32 R2, R6 ;  /* 0x0000000600027245 */ /* 0x000fc60000201000 */
[----:B------:R-:W1:Y:S01]  /*0da0*/  LDC.64 R26, c[0x0][0x640] ;  /* 0x00019000ff1a7b82 */ /* 0x000e620000000a00 */
[----:B------:R-:W-:Y:S02]  /*0db0*/  IMAD.X R13, RZ, RZ, ~R7, P0 ;  /* 0x000000ffff0d7224 */ /* 0x000fe400000e0e07 */
[----:B------:R-:W-:Y:S01]  /*0dc0*/  FMUL R2, R2, UR4 ;  /* 0x0000000402027c20 */ /* 0x000fe20008400000 */
[----:B------:R-:W-:Y:S01]  /*0dd0*/  IMAD.WIDE.U32 R8, R11, R24, R18 ;  /* 0x000000180b087225 */ /* 0x000fe200078e0012 */
[----:B------:R-:W-:-:S03]  /*0de0*/  ULDC UR4, c[0x0][0x154] ;  /* 0x0000550000047ab9 */ /* 0x000fc60000000800 */
[----:B------:R-:W-:Y:S01]  /*0df0*/  IMAD R10, R13, R24, RZ ;  /* 0x000000180d0a7224 */ /* 0x000fe200078e02ff */
[----:B------:R-:W2:Y:S01]  /*0e00*/  LDC R7, c[0x0][0x144] ;  /* 0x00005100ff077b82 */ /* 0x000ea20000000800 */
[----:B------:R-:W3:Y:S02]  /*0e10*/  F2I.U32.TRUNC.NTZ R2, R2 ;  /* 0x0000000200027305 */ /* 0x000ee4000020f000 */
[----:B------:R-:W-:-:S04]  /*0e20*/  IMAD R11, R11, R25, R10 ;  /* 0x000000190b0b7224 */ /* 0x000fc800078e020a */
[----:B------:R-:W-:Y:S01]  /*0e30*/  IMAD.IADD R9, R9, 0x1, R11 ;  /* 0x0000000109097824 */ /* 0x000fe200078e020b */
[----:B------:R-:W4:Y:S01]  /*0e40*/  LDC R22, c[0x0][0x608] ;  /* 0x00018200ff167b82 */ /* 0x000f220000000800 */
[----:B------:R-:W-:-:S03]  /*0e50*/  IMAD.MOV.U32 R11, RZ, RZ, -0x1 ;  /* 0xffffffffff0b7424 */ /* 0x000fc600078e00ff */
[--C-:B0-----:R-:W-:Y:S02]  /*0e60*/  SHF.R.U64 R20, R8, R12, R9.reuse ;  /* 0x0000000c08147219 */ /* 0x101fe40000001209 */
[----:B------:R-:W-:Y:S02]  /*0e70*/  I2FP.F32.U32 R8, R14 ;  /* 0x0000000e00087245 */ /* 0x000fe40000201000 */
[----:B------:R-:W0:Y:S01]  /*0e80*/  LDC R24, c[0x0][0x658] ;  /* 0x00019600ff187b82 */ /* 0x000e220000000800 */
[----:B-1----:R-:W-:Y:S01]  /*0e90*/  ISETP.NE.U32.AND P0, PT, R26, RZ, PT ;  /* 0x000000ff1a00720c */ /* 0x002fe20003f05070 */
[----:B---3--:R-:W-:Y:S02]  /*0ea0*/  IMAD.MOV R10, RZ, RZ, -R2 ;  /* 0x000000ffff0a7224 */ /* 0x008fe400078e0a02 */
[----:B------:R-:W-:Y:S01]  /*0eb0*/  FMUL R8, R8, UR4 ;  /* 0x0000000408087c20 */ /* 0x000fe20008400000 */
[----:B------:R-:W-:Y:S02]  /*0ec0*/  SHF.R.U32.HI R9, RZ, R12, R9 ;  /* 0x0000000cff097219 */ /* 0x000fe40000011609 */
[----:B------:R-:W-:Y:S01]  /*0ed0*/  ISETP.NE.AND.EX P0, PT, R27, RZ, PT, P0 ;  /* 0x000000ff1b00720c */ /* 0x000fe20003f05300 */
[----:B------:R1:W3:Y:S01]  /*0ee0*/  F2I.U32.TRUNC.NTZ R15, R8 ;  /* 0x00000008000f7305 */ /* 0x0002e2000020f000 */
[----:B------:R-:W1:Y:S01]  /*0ef0*/  LDC R19, c[0x0][0x148] ;  /* 0x00005200ff137b82 */ /* 0x000e620000000800 */
[----:B--2---:R-:W-:-:S07]  /*0f00*/  IMAD R2, R7, R10, R6 ;  /* 0x0000000a07027224 */ /* 0x004fce00078e0206 */
[----:B------:R-:W2:Y:S01]  /*0f10*/  LDC R25, c[0x0][0x600] ;  /* 0x00018000ff197b82 */ /* 0x000ea20000000800 */
[-CC-:B----4-:R-:W-:Y:S02]  /*0f20*/  SHF.R.U64 R32, R20, R22.reuse, R9.reuse ;  /* 0x0000001614207219 */ /* 0x190fe40000001209 */
[----:B------:R-:W-:Y:S01]  /*0f30*/  SHF.R.U32.HI R7, RZ, R22, R9 ;  /* 0x00000016ff077219 */ /* 0x000fe20000011609 */
[----:B------:R-:W-:-:S04]  /*0f40*/  IMAD.MOV.U32 R9, RZ, RZ, 0x1 ;  /* 0x00000001ff097424 */ /* 0x000fc800078e00ff */
[----:B------:R-:W4:Y:S01]  /*0f50*/  LDC R28, c[0x0][0x648] ;  /* 0x00019200ff1c7b82 */ /* 0x000f220000000800 */
[-C--:B0-----:R-:W-:Y:S02]  /*0f60*/  SHF.L.U32 R6, R11, R24.reuse, RZ ;  /* 0x000000180b067219 */ /* 0x081fe400000006ff */
[--C-:B------:R-:W-:Y:S02]  /*0f70*/  SHF.R.U64 R22, R32, R24, R7.reuse ;  /* 0x0000001820167219 */ /* 0x100fe40000001207 */
[----:B------:R-:W-:Y:S02]  /*0f80*/  LOP3.LUT R13, RZ, R6, RZ, 0x33, !PT ;  /* 0x00000006ff0d7212 */ /* 0x000fe400078e33ff */
[-C--:B------:R-:W-:Y:S01]  /*0f90*/  SHF.R.U32.HI R7, RZ, R24.reuse, R7 ;  /* 0x00000018ff077219 */ /* 0x080fe20000011607 */
[----:B------:R-:W0:Y:S01]  /*0fa0*/  LDC R29, c[0x0][0x638] ;  /* 0x00018e00ff1d7b82 */ /* 0x000e220000000800 */
[----:B------:R-:W-:Y:S01]  /*0fb0*/  SHF.L.U32 R12, R9, R24, RZ ;  /* 0x00000018090c7219 */ /* 0x000fe200000006ff */
[----:B------:R-:W-:-:S06]  /*0fc0*/  IMAD.MOV.U32 R6, RZ, RZ, R22 ;  /* 0x000000ffff067224 */ /* 0x000fcc00078e0016 */
[----:B------:R-:W0:Y:S01]  /*0fd0*/  LDC R30, c[0x0][0x610] ;  /* 0x00018400ff1e7b82 */ /* 0x000e220000000800 */
[----:B-1-3--:R-:W-:Y:S05]  /*0fe0*/  @!P0 BRA `(.L_x_12) ;  /* 0x0000000000288947 */ /* 0x00afea0003800000 */
[----:B------:R-:W1:Y:S02]  /*0ff0*/  LDC R11, c[0x0][0x64c] ;  /* 0x00019300ff0b7b82 */ /* 0x000e640000000800 */
[----:B-1----:R-:W-:-:S05]  /*1000*/  IADD3 R11, P0, R22, R11, RZ ;  /* 0x0000000b160b7210 */ /* 0x002fca0007f1e0ff */
        /* <DEDUP_REMOVED lines=8> */
.L_x_12:
[----:B----4-:R-:W-:Y:S01]  /*1090*/  SHF.R.U64 R6, R6, R28, R7 ;  /* 0x0000001c06067219 */ /* 0x010fe20000001207 */
[----:B--2---:R-:W-:Y:S01]  /*10a0*/  VIADD R7, R25, 0xffffffff ;  /* 0xffffffff19077836 */ /* 0x004fe20000000000 */
[----:B------:R-:W-:Y:S01]  /*10b0*/  LOP3.LUT R13, R32, R13, RZ, 0xc0, !PT ;  /* 0x0000000d200d7212 */ /* 0x000fe200078ec0ff */
[----:B------:R-:W-:Y:S02]  /*10c0*/  IMAD.MOV R15, RZ, RZ, -R15 ;  /* 0x000000ffff0f7224 */ /* 0x000fe400078e0a0f */
[----:B------:R-:W-:Y:S01]  /*10d0*/  IMAD.MOV R8, RZ, RZ, -R6 ;  /* 0x000000ffff087224 */ /* 0x000fe200078e0a06 */
[----:B------:R-:W-:Y:S01]  /*10e0*/  LOP3.LUT R7, R20, R7, RZ, 0xc0, !PT ;  /* 0x0000000714077212 */ /* 0x000fe200078ec0ff */
[----:B------:R-:W-:Y:S02]  /*10f0*/  IMAD R13, R12, R6, R13 ;  /* 0x000000060c0d7224 */ /* 0x000fe400078e020d */
[----:B------:R-:W-:Y:S02]  /*1100*/  @P1 IMAD R2, R19, R15, R14 ;  /* 0x0000000f13021224 */ /* 0x000fe400078e020e */
[----:B0-----:R-:W-:-:S02]  /*1110*/  IMAD R6, R8, R29, R22 ;  /* 0x0000001d08067224 */ /* 0x001fc400078e0216 */
[----:B------:R-:W-:Y:S02]  /*1120*/  IMAD R2, R13, R30, R2 ;  /* 0x0000001e0d027224 */ /* 0x000fe400078e0202 */
[----:B------:R-:W-:Y:S02]  /*1130*/  IMAD R19, R6, R25, R7 ;  /* 0x0000001906137224 */ /* 0x000fe400078e0207 */
[----:B------:R-:W-:-:S03]  /*1140*/  IMAD.MOV.U32 R8, RZ, RZ, 0x1 ;  /* 0x00000001ff087424 */ /* 0x000fc600078e00ff */
[----:B------:R-:W-:Y:S02]  /*1150*/  SEL R22, R19, R2, !P1 ;  /* 0x0000000213167207 */ /* 0x000fe40004800000 */
[----:B------:R-:W-:Y:S01]  /*1160*/  SEL R19, R2, R19, !P1 ;  /* 0x0000001302137207 */ /* 0x000fe20004800000 */
[----:B------:R-:W-:-:S07]  /*1170*/  IMAD.MOV.U32 R2, RZ, RZ, R31 ;  /* 0x000000ffff027224 */ /* 0x000fce00078e001f */
.L_x_10:
[----:B------:R-:W-:Y:S05]  /*1180*/  @!P2 BRA `(.L_x_13) ;  /* 0x000000900084a947 */ /* 0x000fea0003800000 */
[----:B------:R-:W-:-:S13]  /*1190*/  ISETP.GT.U32.AND P0, PT, R33, 0x1, PT ;  /* 0x000000012100780c */ /* 0x000fda0003f04070 */
[----:B------:R-:W-:Y:S05]  /*11a0*/  @P0 EXIT ;  /* 0x000000000000094d */ /* 0x000fea0003800000 */
.L_x_14:
[----:B------:R-:W-:-:S08]  /*11b0*/  NOP ;  /* 0x0000000000007918 */ /* 0x000fd00000000000 */
[----:B------:R-:W1:Y:S02]  /*11c0*/  USETMAXREG.TRY_ALLOC.CTAPOOL UP0, 0xe8 ;  /* 0x000000e8000079c8 */ /* 0x000e640008000600 */
[----:B-1----:R-:W-:-:S13]  /*11d0*/  PLOP3.LUT P0, PT, PT, PT, UP0, 0x80, 0x0 ;  /* 0x000000000000781c */ /* 0x002fda0003f0f008 */
[----:B------:R-:W-:Y:S05]  /*11e0*/  @!P0 BRA `(.L_x_14) ;  /* 0xfffffffc00f08947 */ /* 0x000fea000383ffff */
[----:B------:R-:W-:-:S13]  /*11f0*/  LOP3.LUT P0, RZ, R8, 0xff, RZ, 0xc0, !PT ;  /* 0x000000ff08ff7812 */ /* 0x000fda000780c0ff */
[----:B------:R-:W-:Y:S05]  /*1200*/  @!P0 EXIT ;  /* 0x000000000000894d */ /* 0x000fea0003800000 */
[----:B------:R-:W1:Y:S01]  /*1210*/  S2UR UR4, SR_CgaCtaId ;  /* 0x00000000000479c3 */ /* 0x000e620000008800 */
[----:B------:R-:W-:Y:S01]  /*1220*/  VIADD R6, R5, 0xffffffff ;  /* 0xffffffff05067836 */ /* 0x000fe20000000000 */
[----:B------:R-:W-:Y:S01]  /*1230*/  SHF.R.S32.HI R0, RZ, 0x1f, R3 ;  /* 0x0000001fff007819 */ /* 0x000fe20000011403 */
[----:B------:R-:W-:Y:S01]  /*1240*/  UMOV UR41, 0x400 ;  /* 0x0000040000297882 */ /* 0x000fe20000000000 */
[----:B------:R-:W-:Y:S01]  /*1250*/  UISETP.LT.AND UP0, UPT, UR40, 0x1, UPT ;  /* 0x000000012800788c */ /* 0x000fe2000bf01270 */
[----:B------:R-:W-:Y:S01]  /*1260*/  LOP3.LUT R172, R16, 0x1, RZ, 0xfc, !PT ;  /* 0x0000000110ac7812 */ /* 0x000fe200078efcff */
[----:B------:R-:W-:Y:S01]  /*1270*/  USHF.L.U32 UR44, UR40, 0x1, URZ ;  /* 0x00000001282c7899 */ /* 0x000fe2000800063f */
[----:B------:R-:W-:Y:S01]  /*1280*/  R2UR UR42, R6 ;  /* 0x00000000062a72ca */ /* 0x000fe200000e0000 */
[----:B------:R-:W-:Y:S01]  /*1290*/  USEL UR43, UR40, 0x1, UP0 ;  /* 0x00000001282b7887 */ /* 0x000fe20008000000 */
[CC--:B------:R-:W-:Y:S02]  /*12a0*/  LEA.HI R4, R0.reuse, R3.reuse, RZ, 0x2 ;  /* 0x0000000300047211 */ /* 0x0c0fe400078f10ff */
[----:B------:R-:W-:Y:S01]  /*12b0*/  LEA.HI R0, R0, R3, RZ, 0x5 ;  /* 0x0000000300007211 */ /* 0x000fe200078f28ff */
[----:B------:R-:W-:Y:S01]  /*12c0*/  UIADD3 UR43, -UR43, UR40, URZ ;  /* 0x000000282b2b7290 */ /* 0x000fe2000fffe13f */
[----:B------:R-:W-:-:S02]  /*12d0*/  SHF.R.S32.HI R154, RZ, 0x2, R4 ;  /* 0x00000002ff9a7819 */ /* 0x000fc40000011404 */
[----:B------:R-:W-:Y:S02]  /*12e0*/  SHF.R.S32.HI R5, RZ, 0x1f, R4 ;  /* 0x0000001fff057819 */ /* 0x000fe40000011404 */
[----:B------:R-:W-:Y:S02]  /*12f0*/  LOP3.LUT R156, R4, 0xfffffffc, RZ, 0xc0, !PT ;  /* 0xfffffffc049c7812 */ /* 0x000fe400078ec0ff */
[----:B------:R-:W-:Y:S01]  /*1300*/  LEA.HI R5, R5, R154, RZ, 0x3 ;  /* 0x0000009a05057211 */ /* 0x000fe200078f18ff */
[----:B------:R-:W-:Y:S01]  /*1310*/  USHF.L.U32 UR42, UR42, 0x3, URZ ;  /* 0x000000032a2a7899 */ /* 0x000fe2000800063f */
[----:B------:R-:W-:Y:S01]  /*1320*/  ISETP.NE.AND P0, PT, R6, RZ, PT ;  /* 0x000000ff0600720c */ /* 0x000fe20003f05270 */
[----:B------:R-:W-:Y:S01]  /*1330*/  IMAD.IADD R156, R3, 0x1, -R156 ;  /* 0x00000001039c7824 */ /* 0x000fe200078e0a9c */
[----:B------:R-:W-:Y:S01]  /*1340*/  LOP3.LUT R5, R5, 0xfffffff8, RZ, 0xc0, !PT ;  /* 0xfffffff805057812 */ /* 0x000fe200078ec0ff */
[----:B-1----:R-:W-:Y:S01]  /*1350*/  ULEA UR41, UR4, UR41, 0x18 ;  /* 0x0000002904297291 */ /* 0x002fe2000f8ec03f */
[----:B------:R-:W-:Y:S01]  /*1360*/  SEL R173, RZ, 0x1, P0 ;  /* 0x00000001ffad7807 */ /* 0x000fe20000000000 */
[----:B------:R-:W-:Y:S01]  /*1370*/  IMAD.U32 R158, RZ, RZ, UR42 ;  /* 0x0000002aff9e7e24 */ /* 0x000fe2000f8e00ff */
[----:B------:R-:W-:Y:S01]  /*1380*/  ULDC UR4, c[0x0][0x284] ;  /* 0x0000a10000047ab9 */ /* 0x000fe20000000800 */
[----:B------:R-:W-:Y:S01]  /*1390*/  IMAD.IADD R154, R154, 0x1, -R5 ;  /* 0x000000019a9a7824 */ /* 0x000fe200078e0a05 */
[----:B------:R-:W-:Y:S01]  /*13a0*/  UIADD3 UR45, UR41, 0x60, URZ ;  /* 0x00000060292d7890 */ /* 0x000fe2000fffe03f */
[----:B------:R-:W-:-:S02]  /*13b0*/  SHF.R.S32.HI R5, RZ, 0x5, R0 ;  /* 0x00000005ff057819 */ /* 0x000fc40000011400 */
[C---:B------:R-:W-:Y:S02]  /*13c0*/  LOP3.LUT R160, R158.reuse, 0x8, RZ, 0xc0, !PT ;  /* 0x000000089ea07812 */ /* 0x040fe400078ec0ff */
[--C-:B------:R-:W-:Y:S01]  /*13d0*/  SHF.R.S32.HI R155, RZ, 0x1f, R154.reuse ;  /* 0x0000001fff9b7819 */ /* 0x100fe2000001149a */
[C-C-:B------:R-:W-:Y:S01]  /*13e0*/  IMAD R161, R5.reuse, -0x10, -R154.reuse ;  /* 0xfffffff005a17824 */ /* 0x140fe200078e0a9a */
[----:B------:R-:W-:Y:S01]  /*13f0*/  LOP3.LUT R158, R158, 0x8, RZ, 0xc, !PT ;  /* 0x000000089e9e7812 */ /* 0x000fe200078e0cff */
[----:B------:R-:W-:Y:S01]  /*1400*/  IMAD.U32 R157, RZ, RZ, UR45 ;  /* 0x0000002dff9d7e24 */ /* 0x000fe2000f8e00ff */
[----:B------:R-:W-:Y:S01]  /*1410*/  LOP3.LUT R160, R160, 0x18, RZ, 0x3c, !PT ;  /* 0x00000018a0a07812 */ /* 0x000fe200078e3cff */
[----:B------:R-:W-:-:S04]  /*1420*/  IMAD.WIDE R154, R5, 0x10, R154 ;  /* 0x00000010059a7825 */ /* 0x000fc800078e029a */
[----:B------:R-:W-:Y:S02]  /*1430*/  VIADD R159, R157, UR42 ;  /* 0x0000002a9d9f7c36 */ /* 0x000fe40008000000 */
[----:B------:R-:W-:-:S07]  /*1440*/  VIADD R161, R161, UR4 ;  /* 0x00000004a1a17c36 */ /* 0x000fce0008000000 */
.L_x_290:
[----:B------:R-:W-:Y:S01]  /*1450*/  SHF.L.U32 R0, R173, 0x1f, RZ ;  /* 0x0000001fad007819 */ /* 0x000fe200000006ff */
[----:B------:R-:W-:Y:S02]  /*1460*/  ULDC UR4, c[0x0][0x28c] ;  /* 0x0000a30000047ab9 */ /* 0x000fe40000000800 */
[----:B------:R-:W-:Y:S01]  /*1470*/  ISETP.LT.AND P1, PT, RZ, UR4, PT ;  /* 0x00000004ff007c0c */ /* 0x000fe2000bf21270 */
[----:B------:R-:W1:Y:S02]  /*1480*/  SYNCS.PHASECHK.TRANS64.TRYWAIT P0, [R157+UR42], R0 ;  /* 0x000000009d0075a7 */ /* 0x000e64000800016a */
[----:B-1-34-:R-:W-:Y:S10]  /*1490*/  @!P0 BRA `(.L_x_15) ;  /* 0x0000009c00dc8947 */ /* 0x01aff40003800000 */
.L_x_313:
[----:B------:R-:W-:Y:S05]  /*14a0*/  @P1 BRA `(.L_x_16) ;  /* 0x0000000000401947 */ /* 0x000fea0003800000 */
[----:B-1----:R-:W-:Y:S01]  /*14b0*/  MOV R0, 0x0 ;  /* 0x0000000000007802 */ /* 0x002fe20000000f00 */
[----:B------:R-:W-:Y:S01]  /*14c0*/  ULDC.64 UR4, c[0x4][0x68] ;  /* 0x01001a0000047ab9 */ /* 0x000fe20000000a00 */
[----:B------:R-:W-:Y:S01]  /*14d0*/  ULDC.64 UR6, c[0x4][0x8] ;  /* 0x0100020000067ab9 */ /* 0x000fe20000000a00 */
[----:B------:R-:W-:Y:S01]  /*14e0*/  IMAD.U32 R4, RZ, RZ, UR4 ;  /* 0x00000004ff047e24 */ /* 0x000fe2000f8e00ff */
[----:B------:R1:W2:Y:S01]  /*14f0*/  LDC.64 R14, c[0x4][R0] ;  /* 0x01000000000e7b82 */ /* 0x0002a20000000a00 */
[----:B------:R-:W-:Y:S01]  /*1500*/  IMAD.U32 R5, RZ, RZ, UR5 ;  /* 0x00000005ff057e24 */ /* 0x000fe2000f8e00ff */
[----:B------:R-:W-:Y:S01]  /*1510*/  ULDC.64 UR4, c[0x4][0x70] ;  /* 0x01001c0000047ab9 */ /* 0x000fe20000000a00 */
[----:B------:R-:W-:Y:S02]  /*1520*/  IMAD.U32 R10, RZ, RZ, UR6 ;  /* 0x00000006ff0a7e24 */ /* 0x000fe4000f8e00ff */
[----:B------:R-:W-:Y:S02]  /*1530*/  IMAD.U32 R6, RZ, RZ, UR4 ;  /* 0x00000004ff067e24 */ /* 0x000fe4000f8e00ff */
[----:B------:R-:W-:-:S02]  /*1540*/  IMAD.U32 R7, RZ, RZ, UR5 ;  /* 0x00000005ff077e24 */ /* 0x000fc4000f8e00ff */
[----:B------:R-:W-:Y:S02]  /*1550*/  IMAD.U32 R11, RZ, RZ, UR7 ;  /* 0x00000007ff0b7e24 */ /* 0x000fe4000f8e00ff */
[----:B------:R-:W-:Y:S02]  /*1560*/  IMAD.MOV.U32 R8, RZ, RZ, 0x1e1 ;  /* 0x000001e1ff087424 */ /* 0x000fe400078e00ff */
[----:B0-----:R-:W-:Y:S02]  /*1570*/  IMAD.MOV.U32 R12, RZ, RZ, 0x1 ;  /* 0x00000001ff0c7424 */ /* 0x001fe400078e00ff */
[----:B-1----:R-:W-:-:S07]  /*1580*/  IMAD.MOV.U32 R13, RZ, RZ, RZ ;  /* 0x000000ffff0d7224 */ /* 0x002fce00078e00ff */
[----:B------:R-:W-:-:S07]  /*1590*/  LEPC R20, `(.L_x_16) ;  /* 0x000000001014794e */ /* 0x000fce0000000000 */
[----:B--2--5:R-:W-:Y:S05]  /*15a0*/  CALL.ABS.NOINC R14 ;  /* 0x000000000e007343 */ /* 0x024fea0003c00000 */
.L_x_16:
[----:B------:R-:W-:-:S13]  /*15b0*/  ISETP.NE.AND P0, PT, R172, 0x3, PT ;  /* 0x00000003ac00780c */ /* 0x000fda0003f05270 */
[----:B------:R-:W-:Y:S05]  /*15c0*/  @!P0 BRA `(.L_x_17) ;  /* 0x0000000000048947 */ /* 0x000fea0003800000 */
[----:B------:R-:W-:Y:S01]  /*15d0*/  BPT.TRAP 0x1 ;  /* 0x000000040000795c */ /* 0x000fe20000300000 */
.L_x_17:
[----:B------:R-:W-:Y:S02]  /*15e0*/  IMAD.U32 R3, RZ, RZ, UR38 ;  /* 0x00000026ff037e24 */ /* 0x000fe4000f8e00ff */
[----:B-1----:R-:W-:-:S03]  /*15f0*/  IMAD.U32 R0, RZ, RZ, UR39 ;  /* 0x00000027ff007e24 */ /* 0x002fc6000f8e00ff */
[----:B------:R-:W-:Y:S02]  /*1600*/  LEA R3, R3, UR41, 0x3 ;  /* 0x0000002903037c11 */ /* 0x000fe4000f8e18ff */
[----:B------:R-:W-:-:S04]  /*1610*/  SHF.L.U32 R0, R0, 0x1f, RZ ;  /* 0x0000001f00007819 */ /* 0x000fc800000006ff */
[----:B------:R1:W2:Y:S01]  /*1620*/  SYNCS.PHASECHK.TRANS64.TRYWAIT P1, [R3+URZ], R0 ;  /* 0x00000000030075a7 */ /* 0x0002a2000802017f */
[----:B------:R-:W-:Y:S05]  /*1630*/  @!P0 BRA `(.L_x_18) ;  /* 0x0000000000048947 */ /* 0x000fea0003800000 */
[----:B------:R-:W-:Y:S01]  /*1640*/  BPT.TRAP 0x1 ;  /* 0x000000040000795c */ /* 0x000fe20000300000 */
.L_x_18:
[----:B------:R-:W-:-:S05]  /*1650*/  IMAD.U32 R4, RZ, RZ, UR43 ;  /* 0x0000002bff047e24 */ /* 0x000fca000f8e00ff */
[----:B------:R-:W-:Y:S01]  /*1660*/  ISETP.GE.AND P2, PT, R4, 0x1, PT ;  /* 0x000000010400780c */ /* 0x000fe20003f46270 */
[----:B--2---:R-:W-:-:S12]  /*1670*/  @P1 BRA `(.L_x_19) ;  /* 0x0000000000081947 */ /* 0x004fd80003800000 */
[----:B------:R-:W2:Y:S02]  /*1680*/  SYNCS.PHASECHK.TRANS64.TRYWAIT P1, [R3+URZ], R0 ;  /* 0x00000000030075a7 */ /* 0x000ea4000802017f */
[----:B--2---:R-:W-:Y:S05]  /*1690*/  @!P1 BRA `(.L_x_20) ;  /* 0x0000009c00709947 */ /* 0x004fea0003800000 */
.L_x_19:
[----:B------:R-:W-:Y:S05]  /*16a0*/  WARPSYNC.ALL ;  /* 0x0000000000007948 */ /* 0x000fea0003800000 */
[----:B------:R-:W-:Y:S01]  /*16b0*/  UIADD3 UR4, UR41, 0x180, URZ ;  /* 0x0000018029047890 */ /* 0x000fe2000fffe03f */
[----:B------:R-:W-:Y:S01]  /*16c0*/  WARPGROUP.ARRIVE ;  /* 0x00000000000079c5 */ /* 0x000fe20000000000 */
[----:B------:R-:W-:Y:S02]  /*16d0*/  UIADD3 UR5, UR41, 0xa180, URZ ;  /* 0x0000a18029057890 */ /* 0x000fe4000fffe03f */
[----:B------:R-:W-:Y:S02]  /*16e0*/  USHF.R.U32.HI UR4, URZ, 0x4, UR4 ;  /* 0x000000043f047899 */ /* 0x000fe40008011604 */
[----:B------:R-:W-:-:S02]  /*16f0*/  USHF.R.U32.HI UR5, URZ, 0x4, UR5 ;  /* 0x000000043f057899 */ /* 0x000fc40008011605 */
[----:B------:R-:W-:Y:S02]  /*1700*/  ULOP3.LUT UR4, UR4, 0x3fff, URZ, 0xc0, !UPT ;  /* 0x00003fff04047892 */ /* 0x000fe4000f8ec03f */
[----:B------:R-:W-:Y:S02]  /*1710*/  ULOP3.LUT UR5, UR5, 0x3fff, URZ, 0xc0, !UPT ;  /* 0x00003fff05057892 */ /* 0x000fe4000f8ec03f */
[----:B------:R-:W-:Y:S02]  /*1720*/  ULOP3.LUT UR8, UR4, 0x10000, URZ, 0xfc, !UPT ;  /* 0x0001000004087892 */ /* 0x000fe4000f8efc3f */
[----:B------:R-:W-:Y:S02]  /*1730*/  ULOP3.LUT UR9, UR5, 0x10000, URZ, 0xfc, !UPT ;  /* 0x0001000005097892 */ /* 0x000fe4000f8efc3f */
[----:B------:R-:W-:Y:S02]  /*1740*/  ULEA UR10, UR38, UR8, 0x9 ;  /* 0x00000008260a7291 */ /* 0x000fe4000f8e483f */
[----:B------:R-:W-:Y:S01]  /*1750*/  ULEA UR11, UR38, UR9, 0xb ;  /* 0x00000009260b7291 */ /* 0x000fe2000f8e583f */
[----:B------:R-:W-:Y:S01]  /*1760*/  UMOV UR5, 0x40000040 ;  /* 0x4000004000057882 */ /* 0x000fe20000000000 */
[----:B------:R-:W-:-:S03]  /*1770*/  UMOV UR7, 0x40000040 ;  /* 0x4000004000077882 */ /* 0x000fc60000000000 */
[----:B------:R-:W-:Y:S02]  /*1780*/  UMOV UR4, UR10 ;  /* 0x0000000a00047c82 */ /* 0x000fe40008000000 */
[----:B------:R-:W-:Y:S02]  /*1790*/  UMOV UR6, UR11 ;  /* 0x0000000b00067c82 */ /* 0x000fe40008000000 */
[----:B------:R-:W-:Y:S01]  /*17a0*/  HGMMA.64x256x16.F32 R24, gdesc[UR4], RZ, !UPT, gsb0 ;  /* 0x03e00000041879f0 */ /* 0x000fe2000c0008ff */
[----:B------:R-:W-:Y:S02]  /*17b0*/  UIADD3 UR4, UR10, 0x2, URZ ;  /* 0x000000020a047890 */ /* 0x000fe4000fffe03f */
[----:B------:R-:W-:Y:S01]  /*17c0*/  UIADD3 UR6, UR11, 0x2, URZ ;  /* 0x000000020b067890 */ /* 0x000fe2000fffe03f */
[----:B------:R-:W-:Y:S01]  /*17d0*/  UMOV UR5, 0x40000040 ;  /* 0x4000004000057882 */ /* 0x000fe20000000000 */
[----:B------:R-:W-:Y:S01]  /*17e0*/  UMOV UR7, 0x40000040 ;  /* 0x4000004000077882 */ /* 0x000fe20000000000 */
[----:B------:R-:W-:-:S02]  /*17f0*/  WARPGROUP.DEPBAR.LE gsb0, 0x0 ;  /* 0x00008000000079c5 */ /* 0x000fc40000010000 */
[----:B------:R-:W-:-:S15]  /*1800*/  WARPGROUP.ARRIVE ;  /* 0x00000000000079c5 */ /* 0x000fde0000000000 */
[----:B------:R-:W-:-:S05]  /*1810*/  NOP ;  /* 0x0000000000007918 */ /* 0x000fca0000000000 */
[----:B------:R-:W-:Y:S01]  /*1820*/  HGMMA.64x256x16.F32 R24, gdesc[UR4], R24, gsb0 ;  /* 0x03e00000041879f0 */ /* 0x000fe20008000818 */
[----:B------:R-:W-:Y:S02]  /*1830*/  UIADD3 UR4, UR10, 0x4, URZ ;  /* 0x000000040a047890 */ /* 0x000fe4000fffe03f */
[----:B------:R-:W-:Y:S01]  /*1840*/  UIADD3 UR6, UR11, 0x4, URZ ;  /* 0x000000040b067890 */ /* 0x000fe2000fffe03f */
[----:B------:R-:W-:Y:S01]  /*1850*/  UMOV UR5, 0x40000040 ;  /* 0x4000004000057882 */ /* 0x000fe20000000000 */
[----:B------:R-:W-:Y:S01]  /*1860*/  UMOV UR7, 0x40000040 ;  /* 0x4000004000077882 */ /* 0x000fe20000000000 */
[----:B------:R-:W-:Y:S02]  /*1870*/  WARPGROUP.DEPBAR.LE gsb0, 0x0 ;  /* 0x00008000000079c5 */ /* 0x000fe40000010000 */
        /* <DEDUP_REMOVED lines=10> */
[----:B------:R-:W-:Y:S03]  /*1920*/  HGMMA.64x256x16.F32 R24, gdesc[UR4], R24, gsb0 ;  /* 0x03e00000041879f0 */ /* 0x000fe60008000818 */
[----:B------:R-:W-:Y:S02]  /*1930*/  WARPGROUP.DEPBAR.LE gsb0, 0x0 ;  /* 0x00008000000079c5 */ /* 0x000fe40000010000 */
[----:B------:R-:W-:Y:S05]  /*1940*/  @!P2 BRA `(.L_x_21) ;  /* 0x00000004001ca947 */ /* 0x000fea0003800000 */
[----:B------:R-:W-:Y:S01]  /*1950*/  UIADD3 UR4, UR38, 0x1, URZ ;  /* 0x0000000126047890 */ /* 0x000fe2000fffe03f */
[----:B-12---:R-:W-:Y:S01]  /*1960*/  IMAD.U32 R0, RZ, RZ, UR43 ;  /* 0x0000002bff007e24 */ /* 0x006fe2000f8e00ff */
[----:B------:R-:W-:Y:S02]  /*1970*/  UMOV UR11, UR38 ;  /* 0x00000026000b7c82 */ /* 0x000fe40008000000 */
[----:B------:R-:W-:-:S04]  /*1980*/  UISETP.NE.AND UP0, UPT, UR4, 0x5, UPT ;  /* 0x000000050400788c */ /* 0x000fc8000bf05270 */
[----:B------:R-:W-:Y:S02]  /*1990*/  USEL UR5, URZ, 0x1, UP0 ;  /* 0x000000013f057887 */ /* 0x000fe40008000000 */
[----:B------:R-:W-:Y:S02]  /*19a0*/  USEL UR10, UR4, URZ, UP0 ;  /* 0x0000003f040a7287 */ /* 0x000fe40008000000 */
[----:B------:R-:W-:-:S06]  /*19b0*/  ULOP3.LUT UR5, UR39, UR5, URZ, 0x3c, !UPT ;  /* 0x0000000527057292 */ /* 0x000fcc000f8e3c3f */
[----:B------:R-:W-:-:S07]  /*19c0*/  IMAD.U32 R5, RZ, RZ, UR5 ;  /* 0x00000005ff057e24 */ /* 0x000fce000f8e00ff */
.L_x_28:
[----:B-12---:R-:W-:Y:S05]  /*19d0*/  @!P0 BRA `(.L_x_22) ;  /* 0x0000000000048947 */ /* 0x006fea0003800000 */
[----:B------:R-:W-:Y:S01]  /*19e0*/  BPT.TRAP 0x1 ;  /* 0x000000040000795c */ /* 0x000fe20000300000 */
.L_x_22:
[----:B------:R-:W-:Y:S01]  /*19f0*/  ULEA UR4, UR10, UR41, 0x3 ;  /* 0x000000290a047291 */ /* 0x000fe2000f8e183f */
[----:B------:R-:W-:-:S08]  /*1a00*/  SHF.L.U32 R3, R5, 0x1f, RZ ;  /* 0x0000001f05037819 */ /* 0x000fd000000006ff */
[----:B------:R1:W2:Y:S01]  /*1a10*/  SYNCS.PHASECHK.TRANS64.TRYWAIT P1, [UR4], R3 ;  /* 0x00000003ff0075a7 */ /* 0x0002a20008020144 */
[----:B------:R-:W-:Y:S05]  /*1a20*/  @!P0 BRA `(.L_x_23) ;  /* 0x0000000000048947 */ /* 0x000fea0003800000 */
[----:B------:R-:W-:Y:S01]  /*1a30*/  BPT.TRAP 0x1 ;  /* 0x000000040000795c */ /* 0x000fe20000300000 */
.L_x_23:
[----:B--2---:R-:W-:Y:S05]  /*1a40*/  @P1 BRA `(.L_x_24) ;  /* 0x0000000000081947 */ /* 0x004fea0003800000 */
[----:B------:R-:W2:Y:S02]  /*1a50*/  SYNCS.PHASECHK.TRANS64.TRYWAIT P1, [UR4], R3 ;  /* 0x00000003ff0075a7 */ /* 0x000ea40008020144 */
[----:B--2---:R-:W-:Y:S05]  /*1a60*/  @!P1 BRA `(.L_x_25) ;  /* 0x0000009800909947 */ /* 0x004fea0003800000 */
.L_x_24:
[----:B------:R-:W-:Y:S01]  /*1a70*/  ULEA UR12, UR10, UR8, 0x9 ;  /* 0x000000080a0c7291 */ /* 0x000fe2000f8e483f */
[----:B------:R-:W-:Y:S01]  /*1a80*/  WARPGROUP.ARRIVE ;  /* 0x00000000000079c5 */ /* 0x000fe20000000000 */
[----:B------:R-:W-:Y:S01]  /*1a90*/  ULEA UR13, UR10, UR9, 0xb ;  /* 0x000000090a0d7291 */ /* 0x000fe2000f8e583f */
[----:B------:R-:W-:Y:S01]  /*1aa0*/  UMOV UR5, 0x40000040 ;  /* 0x4000004000057882 */ /* 0x000fe20000000000 */
[----:B------:R-:W-:-:S03]  /*1ab0*/  UMOV UR7, 0x40000040 ;  /* 0x4000004000077882 */ /* 0x000fc60000000000 */
[----:B------:R-:W-:Y:S02]  /*1ac0*/  UMOV UR4, UR12 ;  /* 0x0000000c00047c82 */ /* 0x000fe40008000000 */
[----:B------:R-:W-:Y:S02]  /*1ad0*/  UMOV UR6, UR13 ;  /* 0x0000000d00067c82 */ /* 0x000fe40008000000 */
[----:B------:R-:W-:Y:S01]  /*1ae0*/  HGMMA.64x256x16.F32 R24, gdesc[UR4], R24, gsb0 ;  /* 0x03e00000041879f0 */ /* 0x000fe20008000818 */
        /* <DEDUP_REMOVED lines=26> */
[----:B------:R-:W-:Y:S01]  /*1c90*/  BPT.TRAP 0x1 ;  /* 0x000000040000795c */ /* 0x000fe20000300000 */
.L_x_26:
[----:B------:R-:W-:Y:S01]  /*1ca0*/  ULEA UR4, UR11, UR41, 0x3 ;  /* 0x000000290b047291 */ /* 0x000fe2000f8e183f */
[----:B------:R-:W-:-:S03]  /*1cb0*/  ISETP.GT.U32.AND P1, PT, R16, 0x1, PT ;  /* 0x000000011000780c */ /* 0x000fc60003f24070 */
[----:B------:R-:W-:-:S04]  /*1cc0*/  UIADD3 UR4, UR4, 0x28, URZ ;  /* 0x0000002804047890 */ /* 0x000fc8000fffe03f */
[----:B------:R-:W-:-:S09]  /*1cd0*/  UPRMT UR4, URZ, 0x654, UR4 ;  /* 0x000006543f047896 */ /* 0x000fd20008000004 */
[----:B------:R-:W-:Y:S01]  /*1ce0*/  SYNCS.ARRIVE.TRANS64.RED.A1T0 RZ, [UR4], RZ ;  /* 0x000000ffffff79a7 */ /* 0x000fe20008100404 */
[----:B------:R-:W-:Y:S05]  /*1cf0*/  @P1 BRA `(.L_x_27) ;  /* 0x0000000000041947 */ /* 0x000fea0003800000 */
[----:B------:R-:W-:Y:S01]  /*1d00*/  BPT.TRAP 0x1 ;  /* 0x000000040000795c */ /* 0x000fe20000300000 */
.L_x_27:
[----:B------:R-:W-:Y:S01]  /*1d10*/  UIADD3 UR10, UR10, 0x1, URZ ;  /* 0x000000010a0a7890 */ /* 0x000fe2000fffe03f */
[C---:B------:R-:W-:Y:S01]  /*1d20*/  ISETP.GT.AND P1, PT, R0.reuse, 0x1, PT ;  /* 0x000000010000780c */ /* 0x040fe20003f24270 */
[----:B------:R-:W-:Y:S01]  /*1d30*/  UIADD3 UR11, UR11, 0x1, URZ ;  /* 0x000000010b0b7890 */ /* 0x000fe2000fffe03f */
[----:B------:R-:W-:Y:S01]  /*1d40*/  VIADD R0, R0, 0xffffffff ;  /* 0xffffffff00007836 */ /* 0x000fe20000000000 */
[----:B------:R-:W-:Y:S02]  /*1d50*/  UISETP.NE.AND UP0, UPT, UR10, 0x5, UPT ;  /* 0x000000050a00788c */ /* 0x000fe4000bf05270 */
[----:B------:R-:W-:Y:S02]  /*1d60*/  UISETP.NE.AND UP1, UPT, UR11, 0x5, UPT ;  /* 0x000000050b00788c */ /* 0x000fe4000bf25270 */
[----:B------:R-:W-:Y:S02]  /*1d70*/  USEL UR4, URZ, 0x1, UP0 ;  /* 0x000000013f047887 */ /* 0x000fe40008000000 */
[----:B------:R-:W-:-:S02]  /*1d80*/  USEL UR10, UR10, URZ, UP0 ;  /* 0x0000003f0a0a7287 */ /* 0x000fc40008000000 */
[----:B------:R-:W-:Y:S02]  /*1d90*/  USEL UR11, UR11, URZ, UP1 ;  /* 0x0000003f0b0b7287 */ /* 0x000fe40008800000 */
[----:B------:R-:W-:Y:S01]  /*1da0*/  LOP3.LUT R5, R5, UR4, RZ, 0x3c, !PT ;  /* 0x0000000405057c12 */ /* 0x000fe2000f8e3cff */
[----:B------:R-:W-:Y:S09]  /*1db0*/  @P1 BRA `(.L_x_28) ;  /* 0xfffffffc00041947 */ /* 0x000ff2000383ffff */
.L_x_21:
[----:B-12---:R-:W1:Y:S01]  /*1dc0*/  LDC R0, c[0x0][0x28c] ;  /* 0x0000a300ff007b82 */ /* 0x006e620000000800 */
[----:B------:R2:W-:Y:S01]  /*1dd0*/  SYNCS.ARRIVE.TRANS64.A1T0 RZ, [R158+UR45], RZ ;  /* 0x000000ff9eff79a7 */ /* 0x0005e2000810002d */
[----:B-1----:R-:W-:-:S13]  /*1de0*/  ISETP.GE.AND P1, PT, R0, 0x1, PT ;  /* 0x000000010000780c */ /* 0x002fda0003f26270 */
[----:B--2---:R-:W-:Y:S05]  /*1df0*/  @!P1 BRA `(.L_x_29) ;  /* 0x0000000000349947 */ /* 0x004fea0003800000 */
[----:B------:R-:W-:Y:S05]  /*1e00*/  @!P0 BRA `(.L_x_30) ;  /* 0x0000000000048947 */ /* 0x000fea0003800000 */
[----:B------:R-:W-:Y:S01]  /*1e10*/  BPT.TRAP 0x1 ;  /* 0x000000040000795c */ /* 0x000fe20000300000 */
.L_x_30:
[----:B------:R-:W-:Y:S01]  /*1e20*/  UIADD3 UR6, UR43, UR38, URZ ;  /* 0x000000262b067290 */ /* 0x000fe2000fffe03f */
[----:B------:R-:W-:-:S03]  /*1e30*/  ISETP.GT.U32.AND P0, PT, R16, 0x1, PT ;  /* 0x000000011000780c */ /* 0x000fc60003f04070 */
[----:B------:R-:W-:-:S04]  /*1e40*/  UIMAD.WIDE.U32 UR4, UR6, -0x33333333, URZ ;  /* 0xcccccccd060478a5 */ /* 0x000fc8000f8e003f */
[----:B------:R-:W-:-:S04]  /*1e50*/  USHF.R.U32.HI UR4, URZ, 0x2, UR5 ;  /* 0x000000023f047899 */ /* 0x000fc80008011605 */
[----:B------:R-:W-:-:S04]  /*1e60*/  UIMAD UR6, UR4, -0x5, UR6 ;  /* 0xfffffffb040678a4 */ /* 0x000fc8000f8e0206 */
[----:B------:R-:W-:-:S04]  /*1e70*/  ULEA UR6, UR6, UR41, 0x3 ;  /* 0x0000002906067291 */ /* 0x000fc8000f8e183f */
[----:B------:R-:W-:-:S04]  /*1e80*/  UIADD3 UR6, UR6, 0x28, URZ ;  /* 0x0000002806067890 */ /* 0x000fc8000fffe03f */
[----:B------:R-:W-:-:S09]  /*1e90*/  UPRMT UR6, URZ, 0x654, UR6 ;  /* 0x000006543f067896 */ /* 0x000fd20008000006 */
[----:B------:R-:W-:Y:S01]  /*1ea0*/  SYNCS.ARRIVE.TRANS64.RED.A1T0 RZ, [UR6], RZ ;  /* 0x000000ffffff79a7 */ /* 0x000fe20008100406 */
[----:B------:R-:W-:Y:S05]  /*1eb0*/  @P0 BRA `(.L_x_29) ;  /* 0x0000000000040947 */ /* 0x000fea0003800000 */
[----:B------:R-:W-:Y:S01]  /*1ec0*/  BPT.TRAP 0x1 ;  /* 0x000000040000795c */ /* 0x000fe20000300000 */
.L_x_29:
[----:B------:R-:W-:Y:S01]  /*1ed0*/  SHF.L.U32 R0, R173, 0x1f, RZ ;  /* 0x0000001fad007819 */ /* 0x000fe200000006ff */
[----:B------:R-:W-:Y:S01]  /*1ee0*/  UIADD3 UR38, UR44, UR38, URZ ;  /* 0x000000262c267290 */ /* 0x000fe2000fffe03f */
[----:B------:R-:W1:Y:S01]  /*1ef0*/  LDC R15, c[0x0][0x288] ;  /* 0x0000a200ff0f7b82 */ /* 0x000e620000000800 */
[----:B------:R-:W-:Y:S01]  /*1f00*/  UISETP.GE.U32.AND UP1, UPT, UR44, 0x5, UPT ;  /* 0x000000052c00788c */ /* 0x000fe2000bf26070 */
[----:B------:R-:W-:Y:S01]  /*1f10*/  IMAD.SHL.U32 R8, R156, 0x2, RZ ;  /* 0x000000029c087824 */ /* 0x000fe200078e00ff */
[----:B------:R-:W-:Y:S02]  /*1f20*/  UISETP.GT.U32.AND UP0, UPT, UR38, 0x4, UPT ;  /* 0x000000042600788c */ /* 0x000fe4000bf04070 */
[----:B------:R-:W-:Y:S02]  /*1f30*/  UIMAD.WIDE.U32 UR4, UR38, -0x33333333, URZ ;  /* 0xcccccccd260478a5 */ /* 0x000fe4000f8e003f */
[----:B------:R-:W-:Y:S01]  /*1f40*/  UISETP.LT.U32.AND UP0, UPT, UR44, 0x5, UP0 ;  /* 0x000000052c00788c */ /* 0x000fe20008701070 */
[----:B------:R-:W2:Y:S01]  /*1f50*/  SYNCS.PHASECHK.TRANS64.TRYWAIT P0, [R157+UR42+0x10], R0 ;  /* 0x000010009d0075a7 */ /* 0x000ea2000800016a */
[----:B------:R-:W-:Y:S01]  /*1f60*/  USHF.R.U32.HI UR4, URZ, 0x2, UR5 ;  /* 0x000000023f047899 */ /* 0x000fe20008011605 */
[----:B------:R-:W-:Y:S01]  /*1f70*/  SHF.R.S32.HI R9, RZ, 0x1f, R8 ;  /* 0x0000001fff097819 */ /* 0x000fe20000011408 */
[----:B------:R-:W-:-:S02]  /*1f80*/  USEL UR6, URZ, 0x1, !UP0 ;  /* 0x000000013f067887 */ /* 0x000fc4000c000000 */
[----:B------:R-:W-:Y:S02]  /*1f90*/  UIMAD UR38, UR4, -0x5, UR38 ;  /* 0xfffffffb042678a4 */ /* 0x000fe4000f8e0226 */
[----:B------:R-:W-:-:S04]  /*1fa0*/  ULOP3.LUT UR39, UR39, UR6, URZ, 0x3c, !UPT ;  /* 0x0000000627277292 */ /* 0x000fc8000f8e3c3f */
[----:B------:R-:W-:Y:S01]  /*1fb0*/  @UP1 ULOP3.LUT UR39, UR39, 0x1, UR4, 0x78, !UPT ;  /* 0x0000000127271892 */ /* 0x000fe2000f8e7804 */
[----:B-12---:R-:W-:Y:S11]  /*1fc0*/  @!P0 BRA `(.L_x_31) ;  /* 0x0000009400508947 */ /* 0x006ff60003800000 */
.L_x_314:
[----:B------:R-:W-:Y:S01]  /*1fd0*/  IMAD.SHL.U32 R14, R19, 0x40, RZ ;  /* 0x00000040130e7824 */ /* 0x000fe200078e00ff */
[----:B------:R-:W-:Y:S01]  /*1fe0*/  ULDC UR6, c[0x0][0x284] ;  /* 0x0000a10000067ab9 */ /* 0x000fe20000000800 */
[----:B0-----:R-:W-:Y:S01]  /*1ff0*/  IMAD.SHL.U32 R12, R22, 0x100, RZ ;  /* 0x00000100160c7824 */ /* 0x001fe200078e00ff */
[----:B------:R-:W-:Y:S01]  /*2000*/  SHF.R.S32.HI R165, RZ, 0x1f, R2 ;  /* 0x0000001fffa57819 */ /* 0x000fe20000011402 */
[----:B------:R-:W-:Y:S01]  /*2010*/  ULDC.64 UR4, c[0x0][0x5d0] ;  /* 0x0001740000047ab9 */ /* 0x000fe20000000a00 */
[----:B------:R-:W-:Y:S01]  /*2020*/  ISETP.GE.AND P0, PT, R14, UR6, PT ;  /* 0x000000060e007c0c */ /* 0x000fe2000bf06270 */
[----:B------:R-:W-:Y:S01]  /*2030*/  IMAD.WIDE.U32 R4, R2, UR4, R8 ;  /* 0x0000000402047c25 */ /* 0x000fe2000f8e0008 */
[----:B------:R-:W-:Y:S02]  /*2040*/  SHF.R.S32.HI R13, RZ, 0x1f, R12 ;  /* 0x0000001fff0d7819 */ /* 0x000fe4000001140c */
[C---:B------:R-:W-:Y:S01]  /*2050*/  ISETP.GE.OR P0, PT, R12.reuse, R15, P0 ;  /* 0x0000000f0c00720c */ /* 0x040fe20000706670 */
[----:B------:R-:W-:Y:S01]  /*2060*/  IMAD R3, R165, UR4, RZ ;  /* 0x00000004a5037c24 */ /* 0x000fe2000f8e02ff */
[----:B------:R-:W-:-:S03]  /*2070*/  IADD3 R6, P1, R12, R4, RZ ;  /* 0x000000040c067210 */ /* 0x000fc60007f3e0ff */
[----:B------:R-:W-:-:S05]  /*2080*/  IMAD R3, R2, UR5, R3 ;  /* 0x0000000502037c24 */ /* 0x000fca000f8e0203 */
[----:B------:R-:W-:-:S03]  /*2090*/  IADD3.X R7, R13, R5, R3, P1, !PT ;  /* 0x000000050d077210 */ /* 0x000fc60000ffe403 */
[----:B------:R-:W-:Y:S05]  /*20a0*/  @P0 BRA `(.L_x_32) ;  /* 0x0000007c000c0947 */ /* 0x000fea0003800000 */
[----:B------:R-:W0:Y:S01]  /*20b0*/  LDC.64 R10, c[0x0][0x5c8] ;  /* 0x00017200ff0a7b82 */ /* 0x000e220000000a00 */
[----:B-----5:R-:W-:Y:S01]  /*20c0*/  FSETP.NEU.AND P0, PT, R152, RZ, PT ;  /* 0x000000ff9800720b */ /* 0x020fe20003f0d000 */
[----:B------:R-:W-:Y:S01]  /*20d0*/  IMAD R3, R156, -0x2, R15 ;  /* 0xfffffffe9c037824 */ /* 0x000fe200078e020f */
[----:B------:R-:W-:Y:S01]  /*20e0*/  BSSY B0, `(.L_x_32) ;  /* 0x00007bf000007945 */ /* 0x000fe20003800000 */
[----:B------:R-:W-:-:S04]  /*20f0*/  IMAD.WIDE R162, R19, 0x40, R154 ;  /* 0x0000004013a27825 */ /* 0x000fc800078e029a */
[----:B-1----:R-:W-:Y:S02]  /*2100*/  IMAD.IADD R0, R3, 0x1, -R12 ;  /* 0x0000000103007824 */ /* 0x002fe400078e0a0c */
[----:B------:R-:W-:-:S03]  /*2110*/  IMAD.IADD R3, R161, 0x1, -R14 ;  /* 0x00000001a1037824 */ /* 0x000fc600078e0a0e */
[----:B------:R-:W-:-:S04]  /*2120*/  ISETP.GT.AND P2, PT, R0, RZ, PT ;  /* 0x000000ff0000720c */ /* 0x000fc80003f44270 */
[----:B------:R-:W-:Y:S01]  /*2130*/  ISETP.GT.AND P1, PT, R3, RZ, P2 ;  /* 0x000000ff0300720c */ /* 0x000fe20001724270 */
[-C--:B0-----:R-:W-:Y:S02]  /*2140*/  IMAD R4, R163, R10.reuse, RZ ;  /* 0x0000000aa3047224 */ /* 0x081fe400078e02ff */
[----:B------:R-:W-:-:S04]  /*2150*/  IMAD.WIDE.U32 R6, R162, R10, R6 ;  /* 0x0000000aa2067225 */ /* 0x000fc800078e0006 */
[----:B------:R-:W-:-:S04]  /*2160*/  IMAD R5, R162, R11, R4 ;  /* 0x0000000ba2057224 */ /* 0x000fc800078e0204 */
[----:B------:R-:W-:Y:S01]  /*2170*/  IMAD.IADD R179, R7, 0x1, R5 ;  /* 0x0000000107b37824 */ /* 0x000fe200078e0205 */
[----:B------:R-:W-:Y:S06]  /*2180*/  @!P0 BRA `(.L_x_33) ;  /* 0x0000005400a08947 */ /* 0x000fec0003800000 */
[----:B------:R-:W0:Y:S01]  /*2190*/  LDC.64 R20, c[0x0][0x5b8] ;  /* 0x00016e00ff147b82 */ /* 0x000e220000000a00 */
[----:B------:R-:W-:-:S07]  /*21a0*/  ULDC.64 UR4, c[0x0][0x5c0] ;  /* 0x0001700000047ab9 */ /* 0x000fce0000000a00 */
[----:B------:R-:W1:Y:S08]  /*21b0*/  LDC.64 R166, c[0x0][0x5b0] ;  /* 0x00016c00ffa67b82 */ /* 0x000e700000000a00 */
[----:B------:R-:W2:Y:S01]  /*21c0*/  LDC.64 R14, c[0x0][0x5a8] ;  /* 0x00016a00ff0e7b82 */ /* 0x000ea20000000a00 */
[-C--:B0-----:R-:W-:Y:S02]  /*21d0*/  IMAD R7, R165, R20.reuse, RZ ;  /* 0x00000014a5077224 */ /* 0x081fe400078e02ff */
[----:B------:R-:W-:-:S04]  /*21e0*/  IMAD.WIDE.U32 R4, R2, R20, R8 ;  /* 0x0000001402047225 */ /* 0x000fc800078e0008 */
[----:B------:R-:W-:Y:S01]  /*21f0*/  IMAD R175, R2, R21, R7 ;  /* 0x0000001502af7224 */ /* 0x000fe200078e0207 */
[----:B------:R-:W-:Y:S01]  /*2200*/  IADD3 R164, P0, R12, R4, RZ ;  /* 0x000000040ca47210 */ /* 0x000fe20007f1e0ff */
[----:B-1----:R-:W-:-:S03]  /*2210*/  IMAD R4, R163, R166, RZ ;  /* 0x000000a6a3047224 */ /* 0x002fc600078e02ff */
[----:B------:R-:W-:Y:S01]  /*2220*/  IADD3.X R165, R13, R5, R175, P0, !PT ;  /* 0x000000050da57210 */ /* 0x000fe200007fe4af */
[C---:B------:R-:W-:Y:S02]  /*2230*/  IMAD R177, R162.reuse, R167, R4 ;  /* 0x000000a7a2b17224 */ /* 0x040fe400078e0204 */
[----:B------:R-:W-:-:S04]  /*2240*/  IMAD.WIDE.U32 R4, R162, R166, R164 ;  /* 0x000000a6a2047225 */ /* 0x000fc800078e00a4 */
[----:B------:R-:W-:Y:S01]  /*2250*/  IMAD.IADD R5, R5, 0x1, R177 ;  /* 0x0000000105057824 */ /* 0x000fe200078e02b1 */
[----:B--2---:R-:W-:-:S04]  /*2260*/  LEA R168, P0, R4, R14, 0x1 ;  /* 0x0000000e04a87211 */ /* 0x004fc800078008ff */
[----:B------:R-:W-:-:S05]  /*2270*/  LEA.HI.X R169, R4, R15, R5, 0x1, P0 ;  /* 0x0000000f04a97211 */ /* 0x000fca00000f0c05 */
[----:B------:R0:W2:Y:S01]  /*2280*/  @P1 LDG.E.LTC128B.U16 R19, desc[UR36][R168.64] ;  /* 0x00000024a8131981 */ /* 0x0000a2000c1e1520 */
[----:B------:R-:W-:Y:S01]  /*2290*/  IMAD.WIDE.U32 R4, R162, R166, R12 ;  /* 0x000000a6a2047225 */ /* 0x000fe200078e000c */
[----:B------:R-:W-:Y:S02]  /*22a0*/  BSSY B1, `(.L_x_34) ;  /* 0x0000014000017945 */ /* 0x000fe40003800000 */
[----:B------:R-:W-:-:S04]  /*22b0*/  IADD3 R170, P0, R8, R4, RZ ;  /* 0x0000000408aa7210 */ /* 0x000fc80007f1e0ff */
[----:B------:R-:W-:Y:S01]  /*22c0*/  IADD3.X R171, R9, R177, R5, P0, !PT ;  /* 0x000000b109ab7210 */ /* 0x000fe200007fe405 */
[----:B0-----:R-:W-:Y:S01]  /*22d0*/  IMAD.SHL.U32 R168, R166, 0x8, RZ ;  /* 0x00000008a6a87824 */ /* 0x001fe200078e00ff */
[----:B------:R-:W-:Y:S02]  /*22e0*/  LEA R4, P0, R6, UR4, 0x1 ;  /* 0x0000000406047c11 */ /* 0x000fe4000f8008ff */
[----:B------:R-:W-:Y:S01]  /*22f0*/  SHF.L.U64.HI R169, R166, 0x3, R167 ;  /* 0x00000003a6a97819 */ /* 0x000fe200000102a7 */
[----:B------:R-:W-:Y:S01]  /*2300*/  IMAD.WIDE.U32 R170, R2, R20, R170 ;  /* 0x0000001402aa7225 */ /* 0x000fe200078e00aa */
[----:B------:R-:W-:Y:S02]  /*2310*/  LEA.HI.X R5, R6, UR5, R179, 0x1, P0 ;  /* 0x0000000506057c11 */ /* 0x000fe400080f0cb3 */
[----:B------:R-:W-:Y:S02]  /*2320*/  ISETP.GT.AND P0, PT, R0, 0x1, PT ;  /* 0x000000010000780c */ /* 0x000fe40003f04270 */
[----:B------:R-:W-:-:S02]  /*2330*/  LEA R6, P4, R170, R14, 0x1 ;  /* 0x0000000eaa067211 */ /* 0x000fc400078808ff */
[----:B------:R-:W-:Y:S01]  /*2340*/  ISETP.GT.AND P3, PT, R3, RZ, P0 ;  /* 0x000000ff0300720c */ /* 0x000fe20000764270 */
[----:B--2---:R-:W-:-:S05]  /*2350*/  HADD2.F32 R7, -RZ, R19.H0_H0 ;  /* 0x20000013ff077230 */ /* 0x004fca0000004100 */
[----:B------:R-:W-:-:S04]  /*2360*/  FMUL R7, R7, R152 ;  /* 0x0000009807077220 */ /* 0x000fc80000400000 */
[----:B------:R-:W-:-:S05]  /*2370*/  FFMA R7, R24, R153, R7 ;  /* 0x0000009918077223 */ /* 0x000fca0000000007 */
[----:B------:R-:W-:Y:S01]  /*2380*/  F2FP.F16.F32.PACK_AB R21, RZ, R7 ;  /* 0x00000007ff15723e */ /* 0x000fe200000000ff */
[----:B------:R-:W-:-:S04]  /*2390*/  IMAD.IADD R7, R175, 0x1, R171 ;  /* 0x00000001af077824 */ /* 0x000fc800078e02ab */
[----:B------:R0:W-:Y:S01]  /*23a0*/  @P1 STG.E.U16 desc[UR36][R4.64], R21 ;  /* 0x0000001504001986 */ /* 0x0001e2000c101524 */
[----:B------:R-:W-:Y:S01]  /*23b0*/  LEA.HI.X R7, R170, R15, R7, 0x1, P4 ;  /* 0x0000000faa077211 */ /* 0x000fe200020f0c07 */
[----:B------:R-:W-:Y:S06]  /*23c0*/  @!P3 BRA `(.L_x_35) ;  /* 0x000000000004b947 */ /* 0x000fec0003800000 */
[----:B------:R1:W5:Y:S02]  /*23d0*/  LDG.E.LTC128B.U16 R19, desc[UR36][R6.64+0x2] ;  /* 0x0000022406137981 */ /* 0x000364000c1e1520 */
.L_x_35:
[----:B------:R-:W-:Y:S05]  /*23e0*/  BSYNC B1 ;  /* 0x0000000000017941 */ /* 0x000fea0003800000 */
.L_x_34:
[----:B0----5:R-:W-:Y:S01]  /*23f0*/  HADD2.F32 R21, -RZ, R19.H0_H0 ;  /* 0x20000013ff157230 */ /* 0x021fe20000004100 */
[----:B------:R-:W-:Y:S01]  /*2400*/  ISETP.GT.AND P2, PT, R3, 0x8, P2 ;  /* 0x000000080300780c */ /* 0x000fe20001744270 */
[----:B------:R-:W-:-:S04]  /*2410*/  IMAD.WIDE.U32 R168, R162, R166, R168 ;  /* 0x000000a6a2a87225 */ /* 0x000fc800078e00a8 */
[----:B------:R-:W-:Y:S01]  /*2420*/  FMUL R22, R21, R152 ;  /* 0x0000009815167220 */ /* 0x000fe20000400000 */
[----:B------:R-:W-:Y:S01]  /*2430*/  IMAD.IADD R177, R177, 0x1, R169 ;  /* 0x00000001b1b17824 */ /* 0x000fe200078e02a9 */
[----:B------:R-:W-:Y:S02]  /*2440*/  IADD3 R21, P1, R164, R168, RZ ;  /* 0x000000a8a4157210 */ /* 0x000fe40007f3e0ff */
[----:B------:R-:W-:-:S03]  /*2450*/  FFMA R22, R25, R153, R22 ;  /* 0x0000009919167223 */ /* 0x000fc60000000016 */
[----:B------:R-:W-:Y:S01]  /*2460*/  IMAD.X R164, R177, 0x1, R165, P1 ;  /* 0x00000001b1a47824 */ /* 0x000fe200008e06a5 */
[C---:B------:R-:W-:Y:S02]  /*2470*/  LEA R24, P1, R21.reuse, R14, 0x1 ;  /* 0x0000000e15187211 */ /* 0x040fe400078208ff */
[----:B------:R-:W-:Y:S02]  /*2480*/  F2FP.F16.F32.PACK_AB R22, RZ, R22 ;  /* 0x00000016ff16723e */ /* 0x000fe400000000ff */
[----:B------:R-:W-:Y:S02]  /*2490*/  LEA.HI.X R25, R21, R15, R164, 0x1, P1 ;  /* 0x0000000f15197211 */ /* 0x000fe400008f0ca4 */
[----:B------:R-:W-:Y:S02]  /*24a0*/  PRMT R21, R22, 0x7610, R21 ;  /* 0x0000761016157816 */ /* 0x000fe40000000015 */
[----:B------:R-:W-:-:S03]  /*24b0*/  PRMT R22, R19, 0x7610, R22 ;  /* 0x0000761013167816 */ /* 0x000fc60000000016 */
[----:B------:R0:W-:Y:S04]  /*24c0*/  @P3 STG.E.U16 desc[UR36][R4.64+0x2], R21 ;  /* 0x0000021504003986 */ /* 0x0001e8000c101524 */
[----:B------:R-:W2:Y:S01]  /*24d0*/  @P2 LDG.E.LTC128B.U16 R22, desc[UR36][R24.64] ;  /* 0x0000002418162981 */ /* 0x000ea2000c1e1520 */
[----:B------:R-:W-:Y:S01]  /*24e0*/  IADD3 R8, P1, P3, R8, R168, R12 ;  /* 0x000000a808087210 */ /* 0x000fe20007b3e00c */
[----:B------:R-:W-:Y:S01]  /*24f0*/  BSSY B1, `(.L_x_36) ;  /* 0x0000011000017945 */ /* 0x000fe20003800000 */
[C---:B------:R-:W-:Y:S02]  /*2500*/  SHF.L.U64.HI R11, R10.reuse, 0x4, R11 ;  /* 0x000000040a0b7819 */ /* 0x040fe4000001020b */
[----:B------:R-:W-:Y:S02]  /*2510*/  IADD3.X R9, R9, R177, R13, P1, P3 ;  /* 0x000000b109097210 */ /* 0x000fe40000fe640d */
[----:B------:R-:W-:-:S02]  /*2520*/  LEA R10, P1, R10, R4, 0x4 ;  /* 0x000000040a0a7211 */ /* 0x000fc400078220ff */
[----:B------:R-:W-:Y:S01]  /*2530*/  ISETP.GT.AND P0, PT, R3, 0x8, P0 ;  /* 0x000000080300780c */ /* 0x000fe20000704270 */
[----:B0-----:R-:W-:-:S04]  /*2540*/  IMAD.WIDE.U32 R20, R2, R20, R8 ;  /* 0x0000001402147225 */ /* 0x001fc800078e0008 */
[----:B------:R-:W-:Y:S01]  /*2550*/  IMAD.X R11, R11, 0x1, R5, P1 ;  /* 0x000000010b0b7824 */ /* 0x000fe200008e0605 */
[----:B------:R-:W-:Y:S01]  /*2560*/  LEA R8, P3, R20, R14, 0x1 ;  /* 0x0000000e14087211 */ /* 0x000fe200078608ff */
[----:B------:R-:W-:-:S05]  /*2570*/  IMAD.IADD R2, R175, 0x1, R21 ;  /* 0x00000001af027824 */ /* 0x000fca00078e0215 */
[----:B------:R-:W-:Y:S01]  /*2580*/  LEA.HI.X R9, R20, R15, R2, 0x1, P3 ;  /* 0x0000000f14097211 */ /* 0x000fe200018f0c02 */
[----:B--2---:R-:W-:-:S05]  /*2590*/  HADD2.F32 R19, -RZ, R22.H0_H0 ;  /* 0x20000016ff137230 */ /* 0x004fca0000004100 */
[----:B------:R-:W-:-:S04]  /*25a0*/  FMUL R19, R19, R152 ;  /* 0x0000009813137220 */ /* 0x000fc80000400000 */
[----:B------:R-:W-:-:S05]  /*25b0*/  FFMA R19, R26, R153, R19 ;  /* 0x000000991a137223 */ /* 0x000fca0000000013 */
[----:B------:R-:W-:-:S05]  /*25c0*/  F2FP.F16.F32.PACK_AB R19, RZ, R19 ;  /* 0x00000013ff13723e */ /* 0x000fca00000000ff */
[----:B------:R0:W-:Y:S01]  /*25d0*/  @P2 STG.E.U16 desc[UR36][R10.64], R19 ;  /* 0x000000130a002986 */ /* 0x0001e2000c101524 */
[----:B------:R-:W-:Y:S05]  /*25e0*/  @!P0 BRA `(.L_x_37) ;  /* 0x0000000000048947 */ /* 0x000fea0003800000 */
[----:B------:R2:W5:Y:S02]  /*25f0*/  LDG.E.LTC128B.U16 R22, desc[UR36][R8.64+0x2] ;  /* 0x0000022408167981 */ /* 0x000564000c1e1520 */
.L_x_37:
[----:B------:R-:W-:Y:S05]  /*2600*/  BSYNC B1 ;  /* 0x0000000000017941 */ /* 0x000fea0003800000 */
.L_x_36:
[----:B-----5:R-:W-:Y:S01]  /*2610*/  HADD2.F32 R13, -RZ, R22.H0_H0 ;  /* 0x20000016ff0d7230 */ /* 0x020fe20000004100 */
[----:B------:R-:W-:Y:S01]  /*2620*/  ISETP.GT.AND P1, PT, R0, 0x8, PT ;  /* 0x000000080000780c */ /* 0x000fe20003f24270 */
[----:B------:R-:W-:Y:S03]  /*2630*/  BSSY B1, `(.L_x_38) ;  /* 0x0000008000017945 */ /* 0x000fe60003800000 */
[----:B------:R-:W-:Y:S01]  /*2640*/  FMUL R2, R13, R152 ;  /* 0x000000980d027220 */ /* 0x000fe20000400000 */
[----:B------:R-:W-:-:S03]  /*2650*/  ISETP.GT.AND P2, PT, R3, RZ, P1 ;  /* 0x000000ff0300720c */ /* 0x000fc60000f44270 */
[----:B------:R-:W-:-:S05]  /*2660*/  FFMA R2, R27, R153, R2 ;  /* 0x000000991b027223 */ /* 0x000fca0000000002 */
[----:B------:R-:W-:-:S05]  /*2670*/  F2FP.F16.F32.PACK_AB R2, RZ, R2 ;  /* 0x00000002ff02723e */ /* 0x000fca00000000ff */
[----:B------:R3:W-:Y:S01]  /*2680*/  @P0 STG.E.U16 desc[UR36][R10.64+0x2], R2 ;  /* 0x000002020a000986 */ /* 0x0007e2000c101524 */
[----:B------:R-:W-:Y:S05]  /*2690*/  @!P2 BRA `(.L_x_39) ;  /* 0x000000000004a947 */ /* 0x000fea0003800000 */
[----:B------:R4:W5:Y:S02]  /*26a0*/  LDG.E.LTC128B.U16 R22, desc[UR36][R6.64+0x10] ;  /* 0x0000102406167981 */ /* 0x000964000c1e1520 */
.L_x_39:
[----:B------:R-:W-:Y:S05]  /*26b0*/  BSYNC B1 ;  /* 0x0000000000017941 */ /* 0x000fea0003800000 */
.L_x_38:
        /* <DEDUP_REMOVED lines=10> */
.L_x_41:
[----:B------:R-:W-:Y:S05]  /*2760*/  BSYNC B1 ;  /* 0x0000000000017941 */ /* 0x000fea0003800000 */
.L_x_40:
[----:B0----5:R-:W-:Y:S01]  /*2770*/  HADD2.F32 R13, -RZ, R22.H0_H0 ;  /* 0x20000016ff0d7230 */ /* 0x021fe20000004100 */
[----:B------:R-:W-:Y:S01]  /*2780*/  ISETP.GT.AND P1, PT, R3, 0x8, P1 ;  /* 0x000000080300780c */ /* 0x000fe20000f24270 */
[----:B------:R-:W-:Y:S03]  /*2790*/  BSSY B1, `(.L_x_42) ;  /* 0x0000007000017945 */ /* 0x000fe60003800000 */
[----:B---3--:R-:W-:-:S04]  /*27a0*/  FMUL R2, R13, R152 ;  /* 0x000000980d027220 */ /* 0x008fc80000400000 */
[----:B------:R-:W-:-:S05]  /*27b0*/  FFMA R2, R29, R153, R2 ;  /* 0x000000991d027223 */ /* 0x000fca0000000002 */
[----:B------:R-:W-:-:S05]  /*27c0*/  F2FP.F16.F32.PACK_AB R2, RZ, R2 ;  /* 0x00000002ff02723e */ /* 0x000fca00000000ff */
[----:B------:R0:W-:Y:S01]  /*27d0*/  @P3 STG.E.U16 desc[UR36][R4.64+0x12], R2 ;  /* 0x0000120204003986 */ /* 0x0001e2000c101524 */
[----:B------:R-:W-:Y:S05]  /*27e0*/  @!P1 BRA `(.L_x_43) ;  /* 0x0000000000049947 */ /* 0x000fea0003800000 */
[----:B------:R3:W5:Y:S02]  /*27f0*/  LDG.E.LTC128B.U16 R22, desc[UR36][R8.64+0x10] ;  /* 0x0000102408167981 */ /* 0x000764000c1e1520 */
.L_x_43:
[----:B------:R-:W-:Y:S05]  /*2800*/  BSYNC B1 ;  /* 0x0000000000017941 */ /* 0x000fea0003800000 */
.L_x_42:
[----:B-----5:R-:W-:Y:S01]  /*2810*/  HADD2.F32 R13, -RZ, R22.H0_H0 ;  /* 0x20000016ff0d7230 */ /* 0x020fe20000004100 */
[----:B------:R-:W-:Y:S01]  /*2820*/  ISETP.GT.AND P0, PT, R3, 0x8, P0 ;  /* 0x000000080300780c */ /* 0x000fe20000704270 */
[----:B------:R-:W-:Y:S03]  /*2830*/  BSSY B1, `(.L_x_44) ;  /* 0x0000007000017945 */ /* 0x000fe60003800000 */
[----:B------:R-:W-:-:S04]  /*2840*/  FMUL R13, R13, R152 ;  /* 0x000000980d0d7220 */ /* 0x000fc80000400000 */
[----:B------:R-:W-:-:S05]  /*2850*/  FFMA R13, R30, R153, R13 ;  /* 0x000000991e0d7223 */ /* 0x000fca000000000d */
[----:B------:R-:W-:-:S05]  /*2860*/  F2FP.F16.F32.PACK_AB R13, RZ, R13 ;  /* 0x0000000dff0d723e */ /* 0x000fca00000000ff */
[----:B------:R0:W-:Y:S01]  /*2870*/  @P1 STG.E.U16 desc[UR36][R10.64+0x10], R13 ;  /* 0x0000100d0a001986 */ /* 0x0001e2000c101524 */
[----:B------:R-:W-:Y:S05]  /*2880*/  @!P0 BRA `(.L_x_45) ;  /* 0x0000000000048947 */ /* 0x000fea0003800000 */
[----:B------:R0:W5:Y:S02]  /*2890*/  LDG.E.LTC128B.U16 R22, desc[UR36][R8.64+0x12] ;  /* 0x0000122408167981 */ /* 0x000164000c1e1520 */
.L_x_45:
[----:B------:R-:W-:Y:S05]  /*28a0*/  BSYNC B1 ;  /* 0x0000000000017941 */ /* 0x000fea0003800000 */
.L_x_44:
[----:B0----5:R-:W-:Y:S01]  /*28b0*/  HADD2.F32 R13, -RZ, R22.H0_H0 ;  /* 0x20000016ff0d7230 */ /* 0x021fe20000004100 */
        /* <DEDUP_REMOVED lines=9> */
.L_x_47:
[----:B------:R-:W-:Y:S05]  /*2950*/  BSYNC B1 ;  /* 0x0000000000017941 */ /* 0x000fea0003800000 */
.L_x_46:
        /* <DEDUP_REMOVED lines=10> */
.L_x_49:
[----:B------:R-:W-:Y:S05]  /*2a00*/  BSYNC B1 ;  /* 0x0000000000017941 */ /* 0x000fea0003800000 */
.L_x_48:
[----:B0----5:R-:W-:Y:S01]  /*2a10*/  HADD2.F32 R13, -RZ, R22.H0_H0 ;  /* 0x20000016ff0d7230 */ /* 0x021fe20000004100 */
        /* <DEDUP_REMOVED lines=8> */
.L_x_51:
[----:B------:R-:W-:Y:S05]  /*2aa0*/  BSYNC B1 ;  /* 0x0000000000017941 */ /* 0x000fea0003800000 */
.L_x_50:
        /* <DEDUP_REMOVED lines=9> */
.L_x_53:
[----:B------:R-:W-:Y:S05]  /*2b40*/  BSYNC B1 ;  /* 0x0000000000017941 */ /* 0x000fea0003800000 */
.L_x_52:
        /* <DEDUP_REMOVED lines=10> */
.L_x_55:
[----:B------:R-:W-:Y:S05]  /*2bf0*/  BSYNC B1 ;  /* 0x0000000000017941 */ /* 0x000fea0003800000 */
.L_x_54:
        /* <DEDUP_REMOVED lines=10> */
.L_x_57:
[----:B------:R-:W-:Y:S05]  /*2ca0*/  BSYNC B1 ;  /* 0x0000000000017941 */ /* 0x000fea0003800000 */
.L_x_56:
        /* <DEDUP_REMOVED lines=9> */
.L_x_59:
[----:B------:R-:W-:Y:S05]  /*2d40*/  BSYNC B1 ;  /* 0x0000000000017941 */ /* 0x000fea0003800000 */
.L_x_58:
        /* <DEDUP_REMOVED lines=9> */
.L_x_61:
[----:B------:R-:W-:Y:S05]  /*2de0*/  BSYNC B1 ;  /* 0x0000000000017941 */ /* 0x000fea0003800000 */
.L_x_60:
        /* <DEDUP_REMOVED lines=10> */
.L_x_63:
[----:B------:R-:W-:Y:S05]  /*2e90*/  BSYNC B1 ;  /* 0x0000000000017941 */ /* 0x000fea0003800000 */
.L_x_62:
        /* <DEDUP_REMOVED lines=10> */
.L_x_65:
[----:B------:R-:W-:Y:S05]  /*2f40*/  BSYNC B1 ;  /* 0x0000000000017941 */ /* 0x000fea0003800000 */
.L_x_64:
        /* <DEDUP_REMOVED lines=9> */
.L_x_67:
[----:B------:R-:W-:Y:S05]  /*2fe0*/  BSYNC B1 ;  /* 0x0000000000017941 */ /* 0x000fea0003800000 */
.L_x_66:
        /* <DEDUP_REMOVED lines=9> */
.L_x_69:
[----:B------:R-:W-:Y:S05]  /*3080*/  BSYNC B1 ;  /* 0x0000000000017941 */ /* 0x000fea0003800000 */
.L_x_68:
        /* <DEDUP_REMOVED lines=10> */
.L_x_71:
[----:B------:R-:W-:Y:S05]  /*3130*/  BSYNC B1 ;  /* 0x0000000000017941 */ /* 0x000fea0003800000 */
.L_x_70:
        /* <DEDUP_REMOVED lines=10> */
.L_x_73:
[----:B------:R-:W-:Y:S05]  /*31e0*/  BSYNC B1 ;  /* 0x0000000000017941 */ /* 0x000fea0003800000 */
.L_x_72:
        /* <DEDUP_REMOVED lines=9> */
.L_x_75:
[----:B------:R-:W-:Y:S05]  /*3280*/  BSYNC B1 ;  /* 0x0000000000017941 */ /* 0x000fea0003800000 */
.L_x_74:
        /* <DEDUP_REMOVED lines=9> */
.L_x_77:
[----:B------:R-:W-:Y:S05]  /*3320*/  BSYNC B1 ;  /* 0x0000000000017941 */ /* 0x000fea0003800000 */
.L_x_76:
        /* <DEDUP_REMOVED lines=10> */
.L_x_79:
[----:B------:R-:W-:Y:S05]  /*33d0*/  BSYNC B1 ;  /* 0x0000000000017941 */ /* 0x000fea0003800000 */
.L_x_78:
        /* <DEDUP_REMOVED lines=10> */
.L_x_81:
[----:B------:R-:W-:Y:S05]  /*3480*/  BSYNC B1 ;  /* 0x0000000000017941 */ /* 0x000fea0003800000 */
.L_x_80:
        /* <DEDUP_REMOVED lines=9> */
.L_x_83:
[----:B------:R-:W-:Y:S05]  /*3520*/  BSYNC B1 ;  /* 0x0000000000017941 */ /* 0x000fea0003800000 */
.L_x_82:
        /* <DEDUP_REMOVED lines=9> */
.L_x_85:
[----:B------:R-:W-:Y:S05]  /*35c0*/  BSYNC B1 ;  /* 0x0000000000017941 */ /* 0x000fea0003800000 */
.L_x_84:
        /* <DEDUP_REMOVED lines=10> */
.L_x_87:
[----:B------:R-:W-:Y:S05]  /*3670*/  BSYNC B1 ;  /* 0x0000000000017941 */ /* 0x000fea0003800000 */
.L_x_86:
        /* <DEDUP_REMOVED lines=10> */
.L_x_89:
[----:B------:R-:W-:Y:S05]  /*3720*/  BSYNC B1 ;  /* 0x0000000000017941 */ /* 0x000fea0003800000 */
.L_x_88:
        /* <DEDUP_REMOVED lines=9> */
.L_x_91:
[----:B------:R-:W-:Y:S05]  /*37c0*/  BSYNC B1 ;  /* 0x0000000000017941 */ /* 0x000fea0003800000 */
.L_x_90:
        /* <DEDUP_REMOVED lines=9> */
.L_x_93:
[----:B------:R-:W-:Y:S05]  /*3860*/  BSYNC B1 ;  /* 0x0000000000017941 */ /* 0x000fea0003800000 */
.L_x_92:
        /* <DEDUP_REMOVED lines=10> */
.L_x_95:
[----:B------:R-:W-:Y:S05]  /*3910*/  BSYNC B1 ;  /* 0x0000000000017941 */ /* 0x000fea0003800000 */
.L_x_94:
        /* <DEDUP_REMOVED lines=10> */
.L_x_97:
[----:B------:R-:W-:Y:S05]  /*39c0*/  BSYNC B1 ;  /* 0x0000000000017941 */ /* 0x000fea0003800000 */
.L_x_96:
        /* <DEDUP_REMOVED lines=9> */
.L_x_99:
[----:B------:R-:W-:Y:S05]  /*3a60*/  BSYNC B1 ;  /* 0x0000000000017941 */ /* 0x000fea0003800000 */
.L_x_98:
        /* <DEDUP_REMOVED lines=9> */
.L_x_101:
[----:B------:R-:W-:Y:S05]  /*3b00*/  BSYNC B1 ;  /* 0x0000000000017941 */ /* 0x000fea0003800000 */
.L_x_100:
        /* <DEDUP_REMOVED lines=10> */
.L_x_103:
[----:B------:R-:W-:Y:S05]  /*3bb0*/  BSYNC B1 ;  /* 0x0000000000017941 */ /* 0x000fea0003800000 */
.L_x_102:
        /* <DEDUP_REMOVED lines=10> */
.L_x_105:
[----:B------:R-:W-:Y:S05]  /*3c60*/  BSYNC B1 ;  /* 0x0000000000017941 */ /* 0x000fea0003800000 */
.L_x_104:
        /* <DEDUP_REMOVED lines=9> */
.L_x_107:
[----:B------:R-:W-:Y:S05]  /*3d00*/  BSYNC B1 ;  /* 0x0000000000017941 */ /* 0x000fea0003800000 */
.L_x_106:
        /* <DEDUP_REMOVED lines=9> */
.L_x_109:
[----:B------:R-:W-:Y:S05]  /*3da0*/  BSYNC B1 ;  /* 0x0000000000017941 */ /* 0x000fea0003800000 */
.L_x_108:
        /* <DEDUP_REMOVED lines=10> */
.L_x_111:
[----:B------:R-:W-:Y:S05]  /*3e50*/  BSYNC B1 ;  /* 0x0000000000017941 */ /* 0x000fea0003800000 */
.L_x_110:
        /* <DEDUP_REMOVED lines=10> */
.L_x_113:
[----:B------:R-:W-:Y:S05]  /*3f00*/  BSYNC B1 ;  /* 0x0000000000017941 */ /* 0x000fea0003800000 */
.L_x_112:
        /* <DEDUP_REMOVED lines=9> */
.L_x_115:
[----:B------:R-:W-:Y:S05]  /*3fa0*/  BSYNC B1 ;  /* 0x0000000000017941 */ /* 0x000fea0003800000 */
.L_x_114:
        /* <DEDUP_REMOVED lines=9> */
.L_x_117:
[----:B------:R-:W-:Y:S05]  /*4040*/  BSYNC B1 ;  /* 0x0000000000017941 */ /* 0x000fea0003800000 */
.L_x_116:
        /* <DEDUP_REMOVED lines=10> */
.L_x_119:
[----:B------:R-:W-:Y:S05]  /*40f0*/  BSYNC B1 ;  /* 0x0000000000017941 */ /* 0x000fea0003800000 */
.L_x_118:
        /* <DEDUP_REMOVED lines=10> */
.L_x_121:
[----:B------:R-:W-:Y:S05]  /*41a0*/  BSYNC B1 ;  /* 0x0000000000017941 */ /* 0x000fea0003800000 */
.L_x_120:
        /* <DEDUP_REMOVED lines=9> */
.L_x_123:
[----:B------:R-:W-:Y:S05]  /*4240*/  BSYNC B1 ;  /* 0x0000000000017941 */ /* 0x000fea0003800000 */
.L_x_122:
        /* <DEDUP_REMOVED lines=9> */
.L_x_125:
[----:B------:R-:W-:Y:S05]  /*42e0*/  BSYNC B1 ;  /* 0x0000000000017941 */ /* 0x000fea0003800000 */
.L_x_124:
        /* <DEDUP_REMOVED lines=10> */
.L_x_127:
[----:B------:R-:W-:Y:S05]  /*4390*/  BSYNC B1 ;  /* 0x0000000000017941 */ /* 0x000fea0003800000 */
.L_x_126:
        /* <DEDUP_REMOVED lines=10> */
.L_x_129:
[----:B------:R-:W-:Y:S05]  /*4440*/  BSYNC B1 ;  /* 0x0000000000017941 */ /* 0x000fea0003800000 */
.L_x_128:
        /* <DEDUP_REMOVED lines=9> */
.L_x_131:
[----:B------:R-:W-:Y:S05]  /*44e0*/  BSYNC B1 ;  /* 0x0000000000017941 */ /* 0x000fea0003800000 */
.L_x_130:
        /* <DEDUP_REMOVED lines=9> */
.L_x_133:
[----:B------:R-:W-:Y:S05]  /*4580*/  BSYNC B1 ;  /* 0x0000000000017941 */ /* 0x000fea0003800000 */
.L_x_132:
        /* <DEDUP_REMOVED lines=10> */
.L_x_135:
[----:B------:R-:W-:Y:S05]  /*4630*/  BSYNC B1 ;  /* 0x0000000000017941 */ /* 0x000fea0003800000 */
.L_x_134:
        /* <DEDUP_REMOVED lines=10> */
.L_x_137:
[----:B------:R-:W-:Y:S05]  /*46e0*/  BSYNC B1 ;  /* 0x0000000000017941 */ /* 0x000fea0003800000 */
.L_x_136:
        /* <DEDUP_REMOVED lines=9> */
.L_x_139:
[----:B------:R-:W-:Y:S05]  /*4780*/  BSYNC B1 ;  /* 0x0000000000017941 */ /* 0x000fea0003800000 */
.L_x_138:
        /* <DEDUP_REMOVED lines=9> */
.L_x_141:
[----:B------:R-:W-:Y:S05]  /*4820*/  BSYNC B1 ;  /* 0x0000000000017941 */ /* 0x000fea0003800000 */
.L_x_140:
        /* <DEDUP_REMOVED lines=10> */
.L_x_143:
[----:B------:R-:W-:Y:S05]  /*48d0*/  BSYNC B1 ;  /* 0x0000000000017941 */ /* 0x000fea0003800000 */
.L_x_142:
        /* <DEDUP_REMOVED lines=10> */
.L_x_145:
[----:B------:R-:W-:Y:S05]  /*4980*/  BSYNC B1 ;  /* 0x0000000000017941 */ /* 0x000fea0003800000 */
.L_x_144:
        /* <DEDUP_REMOVED lines=9> */
.L_x_147:
[----:B------:R-:W-:Y:S05]  /*4a20*/  BSYNC B1 ;  /* 0x0000000000017941 */ /* 0x000fea0003800000 */
.L_x_146:
        /* <DEDUP_REMOVED lines=9> */
.L_x_149:
[----:B------:R-:W-:Y:S05]  /*4ac0*/  BSYNC B1 ;  /* 0x0000000000017941 */ /* 0x000fea0003800000 */
.L_x_148:
        /* <DEDUP_REMOVED lines=10> */
.L_x_151:
[----:B------:R-:W-:Y:S05]  /*4b70*/  BSYNC B1 ;  /* 0x0000000000017941 */ /* 0x000fea0003800000 */
.L_x_150:
        /* <DEDUP_REMOVED lines=10> */
.L_x_153:
[----:B------:R-:W-:Y:S05]  /*4c20*/  BSYNC B1 ;  /* 0x0000000000017941 */ /* 0x000fea0003800000 */
.L_x_152:
        /* <DEDUP_REMOVED lines=9> */
.L_x_155:
[----:B------:R-:W-:Y:S05]  /*4cc0*/  BSYNC B1 ;  /* 0x0000000000017941 */ /* 0x000fea0003800000 */
.L_x_154:
        /* <DEDUP_REMOVED lines=9> */
.L_x_157:
[----:B------:R-:W-:Y:S05]  /*4d60*/  BSYNC B1 ;  /* 0x0000000000017941 */ /* 0x000fea0003800000 */
.L_x_156:
        /* <DEDUP_REMOVED lines=10> */
.L_x_159:
[----:B------:R-:W-:Y:S05]  /*4e10*/  BSYNC B1 ;  /* 0x0000000000017941 */ /* 0x000fea0003800000 */
.L_x_158:
        /* <DEDUP_REMOVED lines=10> */
.L_x_161:
[----:B------:R-:W-:Y:S05]  /*4ec0*/  BSYNC B1 ;  /* 0x0000000000017941 */ /* 0x000fea0003800000 */
.L_x_160:
        /* <DEDUP_REMOVED lines=9> */
.L_x_163:
[----:B------:R-:W-:Y:S05]  /*4f60*/  BSYNC B1 ;  /* 0x0000000000017941 */ /* 0x000fea0003800000 */
.L_x_162:
        /* <DEDUP_REMOVED lines=9> */
.L_x_165:
[----:B------:R-:W-:Y:S05]  /*5000*/  BSYNC B1 ;  /* 0x0000000000017941 */ /* 0x000fea0003800000 */
.L_x_164:
        /* <DEDUP_REMOVED lines=10> */
.L_x_167:
[----:B------:R-:W-:Y:S05]  /*50b0*/  BSYNC B1 ;  /* 0x0000000000017941 */ /* 0x000fea0003800000 */
.L_x_166:
        /* <DEDUP_REMOVED lines=10> */
.L_x_169:
[----:B------:R-:W-:Y:S05]  /*5160*/  BSYNC B1 ;  /* 0x0000000000017941 */ /* 0x000fea0003800000 */
.L_x_168:
        /* <DEDUP_REMOVED lines=9> */
.L_x_171:
[----:B------:R-:W-:Y:S05]  /*5200*/  BSYNC B1 ;  /* 0x0000000000017941 */ /* 0x000fea0003800000 */
.L_x_170:
        /* <DEDUP_REMOVED lines=9> */
.L_x_173:
[----:B------:R-:W-:Y:S05]  /*52a0*/  BSYNC B1 ;  /* 0x0000000000017941 */ /* 0x000fea0003800000 */
.L_x_172:
        /* <DEDUP_REMOVED lines=10> */
.L_x_175:
[----:B------:R-:W-:Y:S05]  /*5350*/  BSYNC B1 ;  /* 0x0000000000017941 */ /* 0x000fea0003800000 */
.L_x_174:
        /* <DEDUP_REMOVED lines=10> */
.L_x_177:
[----:B------:R-:W-:Y:S05]  /*5400*/  BSYNC B1 ;  /* 0x0000000000017941 */ /* 0x000fea0003800000 */
.L_x_176:
        /* <DEDUP_REMOVED lines=9> */
.L_x_179:
[----:B------:R-:W-:Y:S05]  /*54a0*/  BSYNC B1 ;  /* 0x0000000000017941 */ /* 0x000fea0003800000 */
.L_x_178:
        /* <DEDUP_REMOVED lines=9> */
.L_x_181:
[----:B------:R-:W-:Y:S05]  /*5540*/  BSYNC B1 ;  /* 0x0000000000017941 */ /* 0x000fea0003800000 */
.L_x_180:
        /* <DEDUP_REMOVED lines=10> */
.L_x_183:
[----:B------:R-:W-:Y:S05]  /*55f0*/  BSYNC B1 ;  /* 0x0000000000017941 */ /* 0x000fea0003800000 */
.L_x_182:
        /* <DEDUP_REMOVED lines=10> */
.L_x_185:
[----:B------:R-:W-:Y:S05]  /*56a0*/  BSYNC B1 ;  /* 0x0000000000017941 */ /* 0x000fea0003800000 */
.L_x_184:
        /* <DEDUP_REMOVED lines=9> */
.L_x_187:
[----:B------:R-:W-:Y:S05]  /*5740*/  BSYNC B1 ;  /* 0x0000000000017941 */ /* 0x000fea0003800000 */
.L_x_186:
        /* <DEDUP_REMOVED lines=9> */
.L_x_189:
[----:B------:R-:W-:Y:S05]  /*57e0*/  BSYNC B1 ;  /* 0x0000000000017941 */ /* 0x000fea0003800000 */
.L_x_188:
        /* <DEDUP_REMOVED lines=10> */
.L_x_191:
[----:B------:R-:W-:Y:S05]  /*5890*/  BSYNC B1 ;  /* 0x0000000000017941 */ /* 0x000fea0003800000 */
.L_x_190:
        /* <DEDUP_REMOVED lines=10> */
.L_x_193:
[----:B------:R-:W-:Y:S05]  /*5940*/  BSYNC B1 ;  /* 0x0000000000017941 */ /* 0x000fea0003800000 */
.L_x_192:
        /* <DEDUP_REMOVED lines=9> */
.L_x_195:
[----:B------:R-:W-:Y:S05]  /*59e0*/  BSYNC B1 ;  /* 0x0000000000017941 */ /* 0x000fea0003800000 */
.L_x_194:
        /* <DEDUP_REMOVED lines=9> */
.L_x_197:
[----:B------:R-:W-:Y:S05]  /*5a80*/  BSYNC B1 ;  /* 0x0000000000017941 */ /* 0x000fea0003800000 */
.L_x_196:
        /* <DEDUP_REMOVED lines=10> */
.L_x_199:
[----:B------:R-:W-:Y:S05]  /*5b30*/  BSYNC B1 ;  /* 0x0000000000017941 */ /* 0x000fea0003800000 */
.L_x_198:
        /* <DEDUP_REMOVED lines=10> */
.L_x_201:
[----:B------:R-:W-:Y:S05]  /*5be0*/  BSYNC B1 ;  /* 0x0000000000017941 */ /* 0x000fea0003800000 */
.L_x_200:
        /* <DEDUP_REMOVED lines=9> */
.L_x_203:
[----:B------:R-:W-:Y:S05]  /*5c80*/  BSYNC B1 ;  /* 0x0000000000017941 */ /* 0x000fea0003800000 */
.L_x_202:
        /* <DEDUP_REMOVED lines=9> */
.L_x_205:
[----:B------:R-:W-:Y:S05]  /*5d20*/  BSYNC B1 ;  /* 0x0000000000017941 */ /* 0x000fea0003800000 */
.L_x_204:
        /* <DEDUP_REMOVED lines=10> */
.L_x_207:
[----:B------:R-:W-:Y:S05]  /*5dd0*/  BSYNC B1 ;  /* 0x0000000000017941 */ /* 0x000fea0003800000 */
.L_x_206:
        /* <DEDUP_REMOVED lines=10> */
.L_x_209:
[----:B------:R-:W-:Y:S05]  /*5e80*/  BSYNC B1 ;  /* 0x0000000000017941 */ /* 0x000fea0003800000 */
.L_x_208:
        /* <DEDUP_REMOVED lines=9> */
.L_x_211:
[----:B------:R-:W-:Y:S05]  /*5f20*/  BSYNC B1 ;  /* 0x0000000000017941 */ /* 0x000fea0003800000 */
.L_x_210:
        /* <DEDUP_REMOVED lines=9> */
.L_x_213:
[----:B------:R-:W-:Y:S05]  /*5fc0*/  BSYNC B1 ;  /* 0x0000000000017941 */ /* 0x000fea0003800000 */
.L_x_212:
        /* <DEDUP_REMOVED lines=10> */
.L_x_215:
[----:B------:R-:W-:Y:S05]  /*6070*/  BSYNC B1 ;  /* 0x0000000000017941 */ /* 0x000fea0003800000 */
.L_x_214:
        /* <DEDUP_REMOVED lines=10> */
.L_x_217:
[----:B------:R-:W-:Y:S05]  /*6120*/  BSYNC B1 ;  /* 0x0000000000017941 */ /* 0x000fea0003800000 */
.L_x_216:
        /* <DEDUP_REMOVED lines=9> */
.L_x_219:
[----:B------:R-:W-:Y:S05]  /*61c0*/  BSYNC B1 ;  /* 0x0000000000017941 */ /* 0x000fea0003800000 */
.L_x_218:
        /* <DEDUP_REMOVED lines=9> */
.L_x_221:
[----:B------:R-:W-:Y:S05]  /*6260*/  BSYNC B1 ;  /* 0x0000000000017941 */ /* 0x000fea0003800000 */
.L_x_220:
        /* <DEDUP_REMOVED lines=10> */
.L_x_223:
[----:B------:R-:W-:Y:S05]  /*6310*/  BSYNC B1 ;  /* 0x0000000000017941 */ /* 0x000fea0003800000 */
.L_x_222:
        /* <DEDUP_REMOVED lines=10> */
.L_x_225:
[----:B------:R-:W-:Y:S05]  /*63c0*/  BSYNC B1 ;  /* 0x0000000000017941 */ /* 0x000fea0003800000 */
.L_x_224:
        /* <DEDUP_REMOVED lines=9> */
.L_x_227:
[----:B------:R-:W-:Y:S05]  /*6460*/  BSYNC B1 ;  /* 0x0000000000017941 */ /* 0x000fea0003800000 */
.L_x_226:
        /* <DEDUP_REMOVED lines=9> */
.L_x_229:
[----:B------:R-:W-:Y:S05]  /*6500*/  BSYNC B1 ;  /* 0x0000000000017941 */ /* 0x000fea0003800000 */
.L_x_228:
        /* <DEDUP_REMOVED lines=10> */
.L_x_231:
[----:B------:R-:W-:Y:S05]  /*65b0*/  BSYNC B1 ;  /* 0x0000000000017941 */ /* 0x000fea0003800000 */
.L_x_230:
        /* <DEDUP_REMOVED lines=10> */
.L_x_233:
[----:B------:R-:W-:Y:S05]  /*6660*/  BSYNC B1 ;  /* 0x0000000000017941 */ /* 0x000fea0003800000 */
.L_x_232:
        /* <DEDUP_REMOVED lines=9> */
.L_x_235:
[----:B------:R-:W-:Y:S05]  /*6700*/  BSYNC B1 ;  /* 0x0000000000017941 */ /* 0x000fea0003800000 */
.L_x_234:
        /* <DEDUP_REMOVED lines=9> */
.L_x_237:
[----:B------:R-:W-:Y:S05]  /*67a0*/  BSYNC B1 ;  /* 0x0000000000017941 */ /* 0x000fea0003800000 */
.L_x_236:
        /* <DEDUP_REMOVED lines=10> */
.L_x_239:
[----:B------:R-:W-:Y:S05]  /*6850*/  BSYNC B1 ;  /* 0x0000000000017941 */ /* 0x000fea0003800000 */
.L_x_238:
        /* <DEDUP_REMOVED lines=10> */
.L_x_241:
[----:B------:R-:W-:Y:S05]  /*6900*/  BSYNC B1 ;  /* 0x0000000000017941 */ /* 0x000fea0003800000 */
.L_x_240:
        /* <DEDUP_REMOVED lines=9> */
.L_x_243:
[----:B------:R-:W-:Y:S05]  /*69a0*/  BSYNC B1 ;  /* 0x0000000000017941 */ /* 0x000fea0003800000 */
.L_x_242:
        /* <DEDUP_REMOVED lines=9> */
.L_x_245:
[----:B------:R-:W-:Y:S05]  /*6a40*/  BSYNC B1 ;  /* 0x0000000000017941 */ /* 0x000fea0003800000 */
.L_x_244:
        /* <DEDUP_REMOVED lines=10> */
.L_x_247:
[----:B------:R-:W-:Y:S05]  /*6af0*/  BSYNC B1 ;  /* 0x0000000000017941 */ /* 0x000fea0003800000 */
.L_x_246:
        /* <DEDUP_REMOVED lines=10> */
.L_x_249:
[----:B------:R-:W-:Y:S05]  /*6ba0*/  BSYNC B1 ;  /* 0x0000000000017941 */ /* 0x000fea0003800000 */
.L_x_248:
        /* <DEDUP_REMOVED lines=9> */
.L_x_251:
[----:B------:R-:W-:Y:S05]  /*6c40*/  BSYNC B1 ;  /* 0x0000000000017941 */ /* 0x000fea0003800000 */
.L_x_250:
        /* <DEDUP_REMOVED lines=9> */
.L_x_253:
[----:B------:R-:W-:Y:S05]  /*6ce0*/  BSYNC B1 ;  /* 0x0000000000017941 */ /* 0x000fea0003800000 */
.L_x_252:
        /* <DEDUP_REMOVED lines=10> */
.L_x_255:
[----:B------:R-:W-:Y:S05]  /*6d90*/  BSYNC B1 ;  /* 0x0000000000017941 */ /* 0x000fea0003800000 */
.L_x_254:
        /* <DEDUP_REMOVED lines=10> */
.L_x_257:
[----:B------:R-:W-:Y:S05]  /*6e40*/  BSYNC B1 ;  /* 0x0000000000017941 */ /* 0x000fea0003800000 */
.L_x_256:
        /* <DEDUP_REMOVED lines=9> */
.L_x_259:
[----:B------:R-:W-:Y:S05]  /*6ee0*/  BSYNC B1 ;  /* 0x0000000000017941 */ /* 0x000fea0003800000 */
.L_x_258:
        /* <DEDUP_REMOVED lines=9> */
.L_x_261:
[----:B------:R-:W-:Y:S05]  /*6f80*/  BSYNC B1 ;  /* 0x0000000000017941 */ /* 0x000fea0003800000 */
.L_x_260:
        /* <DEDUP_REMOVED lines=10> */
.L_x_263:
[----:B------:R-:W-:Y:S05]  /*7030*/  BSYNC B1 ;  /* 0x0000000000017941 */ /* 0x000fea0003800000 */
.L_x_262:
        /* <DEDUP_REMOVED lines=10> */
.L_x_265:
[----:B------:R-:W-:Y:S05]  /*70e0*/  BSYNC B1 ;  /* 0x0000000000017941 */ /* 0x000fea0003800000 */
.L_x_264:
        /* <DEDUP_REMOVED lines=9> */
.L_x_267:
[----:B------:R-:W-:Y:S05]  /*7180*/  BSYNC B1 ;  /* 0x0000000000017941 */ /* 0x000fea0003800000 */
.L_x_266:
        /* <DEDUP_REMOVED lines=9> */
.L_x_269:
[----:B------:R-:W-:Y:S05]  /*7220*/  BSYNC B1 ;  /* 0x0000000000017941 */ /* 0x000fea0003800000 */
.L_x_268:
        /* <DEDUP_REMOVED lines=10> */
.L_x_271:
[----:B------:R-:W-:Y:S05]  /*72d0*/  BSYNC B1 ;  /* 0x0000000000017941 */ /* 0x000fea0003800000 */
.L_x_270:
        /* <DEDUP_REMOVED lines=10> */
.L_x_273:
[----:B------:R-:W-:Y:S05]  /*7380*/  BSYNC B1 ;  /* 0x0000000000017941 */ /* 0x000fea0003800000 */
.L_x_272:
        /* <DEDUP_REMOVED lines=9> */
.L_x_275:
[----:B------:R-:W-:Y:S05]  /*7420*/  BSYNC B1 ;  /* 0x0000000000017941 */ /* 0x000fea0003800000 */
.L_x_274:
        /* <DEDUP_REMOVED lines=9> */
.L_x_277:
[----:B------:R-:W-:Y:S05]  /*74c0*/  BSYNC B1 ;  /* 0x0000000000017941 */ /* 0x000fea0003800000 */
.L_x_276:
        /* <DEDUP_REMOVED lines=10> */
.L_x_279:
[----:B------:R-:W-:Y:S05]  /*7570*/  BSYNC B1 ;  /* 0x0000000000017941 */ /* 0x000fea0003800000 */
.L_x_278:
        /* <DEDUP_REMOVED lines=10> */
.L_x_281:
[----:B------:R-:W-:Y:S05]  /*7620*/  BSYNC B1 ;  /* 0x0000000000017941 */ /* 0x000fea0003800000 */
.L_x_280:
[----:B01--45:R-:W-:Y:S01]  /*7630*/  HADD2.F32 R7, -RZ, R22.H0_H0 ;  /* 0x20000016ff077230 */ /* 0x033fe20000004100 */
        /* <DEDUP_REMOVED lines=8> */
.L_x_283:
[----:B------:R-:W-:Y:S05]  /*76c0*/  BSYNC B1 ;  /* 0x0000000000017941 */ /* 0x000fea0003800000 */
.L_x_282:
[----:B0----5:R-:W-:Y:S01]  /*76d0*/  HADD2.F32 R5, -RZ, R22.H0_H0 ;  /* 0x20000016ff057230 */ /* 0x021fe20000004100 */
[----:B------:R-:W-:Y:S01]  /*76e0*/  ISETP.GT.AND P0, PT, R3, 0x8, P0 ;  /* 0x000000080300780c */ /* 0x000fe20000704270 */
[----:B------:R-:W-:Y:S01]  /*76f0*/  @P1 IMAD.MOV.U32 R4, RZ, RZ, R10 ;  /* 0x000000ffff041224 */ /* 0x000fe200078e000a */
[----:B------:R-:W-:Y:S02]  /*7700*/  BSSY B1, `(.L_x_284) ;  /* 0x0000009000017945 */ /* 0x000fe40003800000 */
[----:B------:R-:W-:-:S04]  /*7710*/  FMUL R5, R5, R152 ;  /* 0x0000009805057220 */ /* 0x000fc80000400000 */
[----:B------:R-:W-:-:S05]  /*7720*/  FFMA R5, R150, R153, R5 ;  /* 0x0000009996057223 */ /* 0x000fca0000000005 */
[----:B------:R-:W-:-:S04]  /*7730*/  F2FP.F16.F32.PACK_AB R5, RZ, R5 ;  /* 0x00000005ff05723e */ /* 0x000fc800000000ff */
[----:B------:R-:W-:Y:S01]  /*7740*/  PRMT R2, R5, 0x7610, R2 ;  /* 0x0000761005027816 */ /* 0x000fe20000000002 */
[----:B------:R-:W-:-:S05]  /*7750*/  @P1 IMAD.MOV.U32 R5, RZ, RZ, R11 ;  /* 0x000000ffff051224 */ /* 0x000fca00078e000b */
[----:B------:R0:W-:Y:S01]  /*7760*/  @P1 STG.E.U16 desc[UR36][R4.64+0x1f0], R2 ;  /* 0x0001f00204001986 */ /* 0x0001e2000c101524 */
[----:B------:R-:W-:Y:S05]  /*7770*/  @!P0 BRA `(.L_x_285) ;  /* 0x0000000000048947 */ /* 0x000fea0003800000 */
[----:B------:R4:W5:Y:S02]  /*7780*/  LDG.E.LTC128B.U16 R22, desc[UR36][R8.64+0x1f2] ;  /* 0x0001f22408167981 */ /* 0x000964000c1e1520 */
.L_x_285:
[----:B------:R-:W-:Y:S05]  /*7790*/  BSYNC B1 ;  /* 0x0000000000017941 */ /* 0x000fea0003800000 */
.L_x_284:
[----:B------:R-:W-:Y:S05]  /*77a0*/  @!P0 BRA `(.L_x_286) ;  /* 0x0000002400488947 */ /* 0x000fea0003800000 */
[----:B-----5:R-:W-:-:S05]  /*77b0*/  HADD2.F32 R3, -RZ, R22.H0_H0 ;  /* 0x20000016ff037230 */ /* 0x020fca0000004100 */
[----:B------:R-:W-:-:S04]  /*77c0*/  FMUL R0, R3, R152 ;  /* 0x0000009803007220 */ /* 0x000fc80000400000 */
[----:B------:R-:W-:-:S05]  /*77d0*/  FFMA R0, R151, R153, R0 ;  /* 0x0000009997007223 */ /* 0x000fca0000000000 */
[----:B------:R-:W-:-:S05]  /*77e0*/  F2FP.F16.F32.PACK_AB R0, RZ, R0 ;  /* 0x00000000ff00723e */ /* 0x000fca00000000ff */
[----:B------:R0:W-:Y:S01]  /*77f0*/  STG.E.U16 desc[UR36][R10.64+0x1f2], R0 ;  /* 0x0001f2000a007986 */ /* 0x0001e2000c101524 */
[----:B------:R-:W-:Y:S05]  /*7800*/  BRA `(.L_x_286) ;  /* 0x0000002400307947 */ /* 0x000fea0003800000 */
.L_x_33:
[----:B------:R-:W-:Y:S01]  /*7810*/  ISETP.GT.AND P0, PT, R0, 0x1, PT ;  /* 0x000000010000780c */ /* 0x000fe20003f04270 */
[----:B------:R-:W-:Y:S01]  /*7820*/  ULDC.64 UR4, c[0x0][0x5c0] ;  /* 0x0001700000047ab9 */ /* 0x000fe20000000a00 */
[-C--:B------:R-:W-:Y:S01]  /*7830*/  FMUL R24, R24, R153.reuse ;  /* 0x0000009918187220 */ /* 0x080fe20000400000 */
[-C--:B------:R-:W-:Y:S01]  /*7840*/  FMUL R25, R25, R153.reuse ;  /* 0x0000009919197220 */ /* 0x080fe20000400000 */
[----:B------:R-:W-:Y:S01]  /*7850*/  ISETP.GT.AND P3, PT, R3, RZ, P0 ;  /* 0x000000ff0300720c */ /* 0x000fe20000764270 */
[-C--:B------:R-:W-:Y:S01]  /*7860*/  FMUL R26, R26, R153.reuse ;  /* 0x000000991a1a7220 */ /* 0x080fe20000400000 */
[----:B------:R-:W-:Y:S01]  /*7870*/  LEA R4, P4, R6, UR4, 0x1 ;  /* 0x0000000406047c11 */ /* 0x000fe2000f8808ff */
[-C--:B------:R-:W-:Y:S01]  /*7880*/  FMUL R27, R27, R153.reuse ;  /* 0x000000991b1b7220 */ /* 0x080fe20000400000 */
[----:B------:R-:W-:Y:S01]  /*7890*/  F2FP.F16.F32.PACK_AB R24, RZ, R24 ;  /* 0x00000018ff18723e */ /* 0x000fe200000000ff */
[-C--:B------:R-:W-:Y:S01]  /*78a0*/  FMUL R28, R28, R153.reuse ;  /* 0x000000991c1c7220 */ /* 0x080fe20000400000 */
[----:B------:R-:W-:Y:S01]  /*78b0*/  LEA.HI.X R5, R6, UR5, R179, 0x1, P4 ;  /* 0x0000000506057c11 */ /* 0x000fe2000a0f0cb3 */
[----:B------:R-:W-:Y:S01]  /*78c0*/  FMUL R29, R29, R153 ;  /* 0x000000991d1d7220 */ /* 0x000fe20000400000 */
[----:B------:R-:W-:Y:S01]  /*78d0*/  F2FP.F16.F32.PACK_AB R25, RZ, R25 ;  /* 0x00000019ff19723e */ /* 0x000fe200000000ff */
[-C--:B------:R-:W-:Y:S01]  /*78e0*/  FMUL R30, R30, R153.reuse ;  /* 0x000000991e1e7220 */ /* 0x080fe20000400000 */
[----:B------:R-:W-:Y:S01]  /*78f0*/  SHF.L.U64.HI R11, R10, 0x4, R11 ;  /* 0x000000040a0b7819 */ /* 0x000fe2000001020b */
[----:B------:R-:W-:Y:S01]  /*7900*/  @P1 STG.E.U16 desc[UR36][R4.64], R24 ;  /* 0x0000001804001986 */ /* 0x000fe2000c101524 */
[----:B------:R-:W-:Y:S01]  /*7910*/  ISETP.GT.AND P1, PT, R0, 0x8, PT ;  /* 0x000000080000780c */ /* 0x000fe20003f24270 */
[-C--:B------:R-:W-:Y:S01]  /*7920*/  FMUL R31, R31, R153.reuse ;  /* 0x000000991f1f7220 */ /* 0x080fe20000400000 */
[C---:B------:R-:W-:Y:S01]  /*7930*/  ISETP.GT.AND P4, PT, R3.reuse, 0x8, P0 ;  /* 0x000000080300780c */ /* 0x040fe20000784270 */
[----:B------:R-:W-:Y:S01]  /*7940*/  @P3 STG.E.U16 desc[UR36][R4.64+0x2], R25 ;  /* 0x0000021904003986 */ /* 0x000fe2000c101524 */
[----:B------:R-:W-:Y:S01]  /*7950*/  LEA R6, P3, R10, R4, 0x4 ;  /* 0x000000040a067211 */ /* 0x000fe200078620ff */
[-C--:B------:R-:W-:Y:S01]  /*7960*/  FMUL R32, R32, R153.reuse ;  /* 0x0000009920207220 */ /* 0x080fe20000400000 */
[----:B------:R-:W-:Y:S01]  /*7970*/  ISETP.GT.AND P2, PT, R3, 0x8, P2 ;  /* 0x000000080300780c */ /* 0x000fe20001744270 */
[-C--:B------:R-:W-:Y:S01]  /*7980*/  FMUL R33, R33, R153.reuse ;  /* 0x0000009921217220 */ /* 0x080fe20000400000 */
[----:B------:R-:W-:Y:S01]  /*7990*/  ISETP.GT.AND P0, PT, R0, 0x9, PT ;  /* 0x000000090000780c */ /* 0x000fe20003f04270 */
[----:B------:R-:W-:Y:S01]  /*79a0*/  IMAD.X R7, R11, 0x1, R5, P3 ;  /* 0x000000010b077824 */ /* 0x000fe200018e0605 */
[C---:B------:R-:W-:Y:S01]  /*79b0*/  ISETP.GT.AND P5, PT, R3.reuse, RZ, P1 ;  /* 0x000000ff0300720c */ /* 0x040fe20000fa4270 */
[-C--:B------:R-:W-:Y:S01]  /*79c0*/  FMUL R34, R34, R153.reuse ;  /* 0x0000009922227220 */ /* 0x080fe20000400000 */
[----:B------:R-:W-:Y:S01]  /*79d0*/  ISETP.GT.AND P3, PT, R3, RZ, P0 ;  /* 0x000000ff0300720c */ /* 0x000fe20000764270 */
[-C--:B------:R-:W-:Y:S01]  /*79e0*/  FMUL R35, R35, R153.reuse ;  /* 0x0000009923237220 */ /* 0x080fe20000400000 */
[----:B------:R-:W-:Y:S01]  /*79f0*/  F2FP.F16.F32.PACK_AB R26, RZ, R26 ;  /* 0x0000001aff1a723e */ /* 0x000fe200000000ff */
[----:B------:R-:W-:Y:S01]  /*7a00*/  FMUL R36, R36, R153 ;  /* 0x0000009924247220 */ /* 0x000fe20000400000 */
[----:B------:R-:W-:Y:S01]  /*7a10*/  F2FP.F16.F32.PACK_AB R27, RZ, R27 ;  /* 0x0000001bff1b723e */ /* 0x000fe200000000ff */
[----:B------:R-:W-:Y:S01]  /*7a20*/  FMUL R37, R37, R153 ;  /* 0x0000009925257220 */ /* 0x000fe20000400000 */
[----:B------:R-:W-:Y:S01]  /*7a30*/  F2FP.F16.F32.PACK_AB R28, RZ, R28 ;  /* 0x0000001cff1c723e */ /* 0x000fe200000000ff */
[----:B------:R-:W-:Y:S01]  /*7a40*/  @P2 STG.E.U16 desc[UR36][R6.64], R26 ;  /* 0x0000001a06002986 */ /* 0x000fe2000c101524 */
[----:B------:R-:W-:Y:S01]  /*7a50*/  F2FP.F16.F32.PACK_AB R29, RZ, R29 ;  /* 0x0000001dff1d723e */ /* 0x000fe200000000ff */
[-C--:B------:R-:W-:Y:S01]  /*7a60*/  FMUL R38, R38, R153.reuse ;  /* 0x0000009926267220 */ /* 0x080fe20000400000 */
[----:B------:R-:W-:Y:S01]  /*7a70*/  ISETP.GT.AND P2, PT, R3, 0x8, P1 ;  /* 0x000000080300780c */ /* 0x000fe20000f44270 */
[----:B------:R-:W-:Y:S01]  /*7a80*/  @P4 STG.E.U16 desc[UR36][R6.64+0x2], R27 ;  /* 0x0000021b06004986 */ /* 0x000fe2000c101524 */
[----:B------:R-:W-:Y:S01]  /*7a90*/  ISETP.GT.AND P1, PT, R0, 0x10, PT ;  /* 0x000000100000780c */ /* 0x000fe20003f24270 */
[-C--:B------:R-:W-:Y:S01]  /*7aa0*/  FMUL R39, R39, R153.reuse ;  /* 0x0000009927277220 */ /* 0x080fe20000400000 */
[----:B------:R-:W-:Y:S01]  /*7ab0*/  F2FP.F16.F32.PACK_AB R30, RZ, R30 ;  /* 0x0000001eff1e723e */ /* 0x000fe200000000ff */
[----:B------:R-:W-:Y:S01]  /*7ac0*/  @P5 STG.E.U16 desc[UR36][R4.64+0x10], R28 ;  /* 0x0000101c04005986 */ /* 0x000fe2000c101524 */
[C---:B------:R-:W-:Y:S01]  /*7ad0*/  ISETP.GT.AND P4, PT, R3.reuse, RZ, P1 ;  /* 0x000000ff0300720c */ /* 0x040fe20000f84270 */
[----:B------:R-:W-:Y:S01]  /*7ae0*/  FMUL R40, R40, R153 ;  /* 0x0000009928287220 */ /* 0x000fe20000400000 */
[----:B------:R-:W-:Y:S01]  /*7af0*/  F2FP.F16.F32.PACK_AB R31, RZ, R31 ;  /* 0x0000001fff1f723e */ /* 0x000fe200000000ff */
[----:B------:R-:W-:Y:S01]  /*7b00*/  @P3 STG.E.U16 desc[UR36][R4.64+0x12], R29 ;  /* 0x0000121d04003986 */ /* 0x000fe2000c101524 */
[----:B------:R-:W-:Y:S01]  /*7b10*/  ISETP.GT.AND P3, PT, R3, 0x8, P0 ;  /* 0x000000080300780c */ /* 0x000fe20000764270 */
[-C--:B------:R-:W-:Y:S01]  /*7b20*/  FMUL R41, R41, R153.reuse ;  /* 0x0000009929297220 */ /* 0x080fe20000400000 */
[----:B------:R-:W-:Y:S01]  /*7b30*/  ISETP.GT.AND P0, PT, R0, 0x11, PT ;  /* 0x000000110000780c */ /* 0x000fe20003f04270 */
[----:B------:R-:W-:Y:S01]  /*7b40*/  @P2 STG.E.U16 desc[UR36][R6.64+0x10], R30 ;  /* 0x0000101e06002986 */ /* 0x000fe2000c101524 */
[----:B------:R-:W-:Y:S01]  /*7b50*/  F2FP.F16.F32.PACK_AB R32, RZ, R32 ;  /* 0x00000020ff20723e */ /* 0x000fe200000000ff */
[-C--:B------:R-:W-:Y:S01]  /*7b60*/  FMUL R42, R42, R153.reuse ;  /* 0x000000992a2a7220 */ /* 0x080fe20000400000 */
[----:B------:R-:W-:Y:S01]  /*7b70*/  ISETP.GT.AND P5, PT, R3, RZ, P0 ;  /* 0x000000ff0300720c */ /* 0x000fe200007a4270 */
[-C--:B------:R-:W-:Y:S01]  /*7b80*/  FMUL R43, R43, R153.reuse ;  /* 0x000000992b2b7220 */ /* 0x080fe20000400000 */
[----:B------:R-:W-:Y:S01]  /*7b90*/  ISETP.GT.AND P2, PT, R3, 0x8, P1 ;  /* 0x000000080300780c */ /* 0x000fe20000f44270 */
[-C--:B------:R-:W-:Y:S01]  /*7ba0*/  FMUL R44, R44, R153.reuse ;  /* 0x000000992c2c7220 */ /* 0x080fe20000400000 */
[----:B------:R-:W-:Y:S01]  /*7bb0*/  ISETP.GT.AND P1, PT, R0, 0x18, PT ;  /* 0x000000180000780c */ /* 0x000fe20003f24270 */
[----:B------:R-:W-:Y:S01]  /*7bc0*/  FMUL R45, R45, R153 ;  /* 0x000000992d2d7220 */ /* 0x000fe20000400000 */
[----:B------:R-:W-:Y:S01]  /*7bd0*/  F2FP.F16.F32.PACK_AB R33, RZ, R33 ;  /* 0x00000021ff21723e */ /* 0x000fe200000000ff */
[----:B------:R-:W-:Y:S01]  /*7be0*/  @P3 STG.E.U16 desc[UR36][R6.64+0x12], R31 ;  /* 0x0000121f06003986 */ /* 0x000fe2000c101524 */
[C---:B------:R-:W-:Y:S01]  /*7bf0*/  ISETP.GT.AND P3, PT, R3.reuse, 0x8, P0 ;  /* 0x000000080300780c */ /* 0x040fe20000764270 */
[-C--:B------:R-:W-:Y:S01]  /*7c00*/  FMUL R46, R46, R153.reuse ;  /* 0x000000992e2e7220 */ /* 0x080fe20000400000 */
[----:B------:R-:W-:Y:S01]  /*7c10*/  ISETP.GT.AND P0, PT, R0, 0x19, PT ;  /* 0x000000190000780c */ /* 0x000fe20003f04270 */
[----:B------:R-:W-:Y:S01]  /*7c20*/  @P4 STG.E.U16 desc[UR36][R4.64+0x20], R32 ;  /* 0x0000202004004986 */ /* 0x000fe2000c101524 */
[----:B------:R-:W-:Y:S01]  /*7c30*/  ISETP.GT.AND P4, PT, R3, RZ, P1 ;  /* 0x000000ff0300720c */ /* 0x000fe20000f84270 */
[-C--:B------:R-:W-:Y:S01]  /*7c40*/  FMUL R47, R47, R153.reuse ;  /* 0x000000992f2f7220 */ /* 0x080fe20000400000 */
[----:B------:R-:W-:Y:S01]  /*7c50*/  F2FP.F16.F32.PACK_AB R34, RZ, R34 ;  /* 0x00000022ff22723e */ /* 0x000fe200000000ff */
[----:B------:R-:W-:Y:S01]  /*7c60*/  @P5 STG.E.U16 desc[UR36][R4.64+0x22], R33 ;  /* 0x0000222104005986 */ /* 0x000fe2000c101524 */
[----:B------:R-:W-:Y:S01]  /*7c70*/  ISETP.GT.AND P5, PT, R3, RZ, P0 ;  /* 0x000000ff0300720c */ /* 0x000fe200007a4270 */
[----:B------:R-:W-:Y:S01]  /*7c80*/  FMUL R48, R48, R153 ;  /* 0x0000009930307220 */ /* 0x000fe20000400000 */
[----:B------:R-:W-:Y:S01]  /*7c90*/  F2FP.F16.F32.PACK_AB R35, RZ, R35 ;  /* 0x00000023ff23723e */ /* 0x000fe200000000ff */
[----:B------:R-:W-:Y:S01]  /*7ca0*/  @P2 STG.E.U16 desc[UR36][R6.64+0x20], R34 ;  /* 0x0000202206002986 */ /* 0x000fe2000c101524 */
[----:B------:R-:W-:Y:S01]  /*7cb0*/  F2FP.F16.F32.PACK_AB R36, RZ, R36 ;  /* 0x00000024ff24723e */ /* 0x000fe200000000ff */
[-C--:B------:R-:W-:Y:S01]  /*7cc0*/  FMUL R49, R49, R153.reuse ;  /* 0x0000009931317220 */ /* 0x080fe20000400000 */
[C---:B------:R-:W-:Y:S01]  /*7cd0*/  ISETP.GT.AND P2, PT, R3.reuse, 0x8, P1 ;  /* 0x000000080300780c */ /* 0x040fe20000f44270 */
[----:B------:R-:W-:Y:S01]  /*7ce0*/  @P3 STG.E.U16 desc[UR36][R6.64+0x22], R35 ;  /* 0x0000222306003986 */ /* 0x000fe2000c101524 */
[----:B------:R-:W-:Y:S01]  /*7cf0*/  ISETP.GT.AND P1, PT, R0, 0x20, PT ;  /* 0x000000200000780c */ /* 0x000fe20003f24270 */
[----:B------:R-:W-:Y:S01]  /*7d00*/  FMUL R50, R50, R153 ;  /* 0x0000009932327220 */ /* 0x000fe20000400000 */
[----:B------:R-:W-:Y:S01]  /*7d10*/  F2FP.F16.F32.PACK_AB R37, RZ, R37 ;  /* 0x00000025ff25723e */ /* 0x000fe200000000ff */
[----:B------:R-:W-:Y:S01]  /*7d20*/  @P4 STG.E.U16 desc[UR36][R4.64+0x30], R36 ;  /* 0x0000302404004986 */ /* 0x000fe2000c101524 */
[----:B------:R-:W-:Y:S01]  /*7d30*/  ISETP.GT.AND P3, PT, R3, 0x8, P0 ;  /* 0x000000080300780c */ /* 0x000fe20000764270 */
[-C--:B------:R-:W-:Y:S01]  /*7d40*/  FMUL R51, R51, R153.reuse ;  /* 0x0000009933337220 */ /* 0x080fe20000400000 */
[----:B------:R-:W-:Y:S01]  /*7d50*/  ISETP.GT.AND P0, PT, R0, 0x21, PT ;  /* 0x000000210000780c */ /* 0x000fe20003f04270 */
[----:B------:R-:W-:Y:S01]  /*7d60*/  @P5 STG.E.U16 desc[UR36][R4.64+0x32], R37 ;  /* 0x0000322504005986 */ /* 0x000fe2000c101524 */
[----:B------:R-:W-:Y:S01]  /*7d70*/  ISETP.GT.AND P4, PT, R3, RZ, P1 ;  /* 0x000000ff0300720c */ /* 0x000fe20000f84270 */
[-C--:B------:R-:W-:Y:S01]  /*7d80*/  FMUL R52, R52, R153.reuse ;  /* 0x0000009934347220 */ /* 0x080fe20000400000 */
[----:B------:R-:W-:Y:S01]  /*7d90*/  F2FP.F16.F32.PACK_AB R38, RZ, R38 ;  /* 0x00000026ff26723e */ /* 0x000fe200000000ff */
[-C--:B------:R-:W-:Y:S01]  /*7da0*/  FMUL R53, R53, R153.reuse ;  /* 0x0000009935357220 */ /* 0x080fe20000400000 */
        /* <DEDUP_REMOVED lines=325> */
[----:B------:R-:W-:Y:S01]  /*9200*/  FMUL R151, R151, R153 ;  /* 0x0000009997977220 */ /* 0x000fe20000400000 */
[----:B------:R-:W-:Y:S01]  /*9210*/  ISETP.GT.AND P2, PT, R3, 0x8, P1 ;  /* 0x000000080300780c */ /* 0x000fe20000f44270 */
[----:B------:R-:W-:Y:S01]  /*9220*/  @P3 STG.E.U16 desc[UR36][R6.64+0x132], R103 ;  /* 0x0001326706003986 */ /* 0x000fe2000c101524 */
[----:B------:R-:W-:-:S02]  /*9230*/  ISETP.GT.AND P1, PT, R0, 0xa8, PT ;  /* 0x000000a80000780c */ /* 0x000fc40003f24270 */
[----:B------:R-:W-:Y:S01]  /*9240*/  F2FP.F16.F32.PACK_AB R105, RZ, R105 ;  /* 0x00000069ff69723e */ /* 0x000fe200000000ff */
[----:B------:R-:W-:Y:S01]  /*9250*/  @P4 STG.E.U16 desc[UR36][R4.64+0x140], R104 ;  /* 0x0001406804004986 */ /* 0x000fe2000c101524 */
[C---:B------:R-:W-:Y:S02]  /*9260*/  ISETP.GT.AND P3, PT, R3.reuse, 0x8, P0 ;  /* 0x000000080300780c */ /* 0x040fe40000764270 */
[----:B------:R-:W-:Y:S01]  /*9270*/  ISETP.GT.AND P0, PT, R0, 0xa9, PT ;  /* 0x000000a90000780c */ /* 0x000fe20003f04270 */
[----:B------:R-:W-:Y:S01]  /*9280*/  @P5 STG.E.U16 desc[UR36][R4.64+0x142], R105 ;  /* 0x0001426904005986 */ /* 0x000fe2000c101524 */
[C---:B------:R-:W-:Y:S02]  /*9290*/  ISETP.GT.AND P4, PT, R3.reuse, RZ, P1 ;  /* 0x000000ff0300720c */ /* 0x040fe40000f84270 */
[----:B------:R-:W-:Y:S02]  /*92a0*/  F2FP.F16.F32.PACK_AB R106, RZ, R106 ;  /* 0x0000006aff6a723e */ /* 0x000fe400000000ff */
[----:B------:R-:W-:-:S02]  /*92b0*/  ISETP.GT.AND P5, PT, R3, RZ, P0 ;  /* 0x000000ff0300720c */ /* 0x000fc400007a4270 */
[----:B------:R-:W-:Y:S01]  /*92c0*/  F2FP.F16.F32.PACK_AB R107, RZ, R107 ;  /* 0x0000006bff6b723e */ /* 0x000fe200000000ff */
[----:B------:R-:W-:Y:S01]  /*92d0*/  @P2 STG.E.U16 desc[UR36][R6.64+0x140], R106 ;  /* 0x0001406a06002986 */ /* 0x000fe2000c101524 */
[----:B------:R-:W-:Y:S02]  /*92e0*/  F2FP.F16.F32.PACK_AB R108, RZ, R108 ;  /* 0x0000006cff6c723e */ /* 0x000fe400000000ff */
[C---:B------:R-:W-:Y:S01]  /*92f0*/  ISETP.GT.AND P2, PT, R3.reuse, 0x8, P1 ;  /* 0x000000080300780c */ /* 0x040fe20000f44270 */
[----:B------:R-:W-:Y:S01]  /*9300*/  @P3 STG.E.U16 desc[UR36][R6.64+0x142], R107 ;  /* 0x0001426b06003986 */ /* 0x000fe2000c101524 */
[----:B------:R-:W-:Y:S02]  /*9310*/  ISETP.GT.AND P1, PT, R0, 0xb0, PT ;  /* 0x000000b00000780c */ /* 0x000fe40003f24270 */
[----:B------:R-:W-:Y:S01]  /*9320*/  F2FP.F16.F32.PACK_AB R109, RZ, R109 ;  /* 0x0000006dff6d723e */ /* 0x000fe200000000ff */
[----:B------:R-:W-:Y:S01]  /*9330*/  @P4 STG.E.U16 desc[UR36][R4.64+0x150], R108 ;  /* 0x0001506c04004986 */ /* 0x000fe2000c101524 */
[----:B------:R-:W-:-:S02]  /*9340*/  ISETP.GT.AND P3, PT, R3, 0x8, P0 ;  /* 0x000000080300780c */ /* 0x000fc40000764270 */
[----:B------:R-:W-:Y:S01]  /*9350*/  ISETP.GT.AND P0, PT, R0, 0xb1, PT ;  /* 0x000000b10000780c */ /* 0x000fe20003f04270 */
[----:B------:R-:W-:Y:S01]  /*9360*/  @P5 STG.E.U16 desc[UR36][R4.64+0x152], R109 ;  /* 0x0001526d04005986 */ /* 0x000fe2000c101524 */
[C---:B------:R-:W-:Y:S02]  /*9370*/  ISETP.GT.AND P4, PT, R3.reuse, RZ, P1 ;  /* 0x000000ff0300720c */ /* 0x040fe40000f84270 */
[----:B------:R-:W-:Y:S02]  /*9380*/  F2FP.F16.F32.PACK_AB R110, RZ, R110 ;  /* 0x0000006eff6e723e */ /* 0x000fe400000000ff */
[----:B------:R-:W-:Y:S02]  /*9390*/  ISETP.GT.AND P5, PT, R3, RZ, P0 ;  /* 0x000000ff0300720c */ /* 0x000fe400007a4270 */
[----:B------:R-:W-:Y:S01]  /*93a0*/  F2FP.F16.F32.PACK_AB R111, RZ, R111 ;  /* 0x0000006fff6f723e */ /* 0x000fe200000000ff */
[----:B------:R-:W-:Y:S01]  /*93b0*/  @P2 STG.E.U16 desc[UR36][R6.64+0x150], R110 ;  /* 0x0001506e06002986 */ /* 0x000fe2000c101524 */
[----:B------:R-:W-:-:S02]  /*93c0*/  F2FP.F16.F32.PACK_AB R112, RZ, R112 ;  /* 0x00000070ff70723e */ /* 0x000fc400000000ff */
[C---:B------:R-:W-:Y:S01]  /*93d0*/  ISETP.GT.AND P2, PT, R3.reuse, 0x8, P1 ;  /* 0x000000080300780c */ /* 0x040fe20000f44270 */
[----:B------:R-:W-:Y:S01]  /*93e0*/  @P3 STG.E.U16 desc[UR36][R6.64+0x152], R111 ;  /* 0x0001526f06003986 */ /* 0x000fe2000c101524 */
[C---:B------:R-:W-:Y:S02]  /*93f0*/  ISETP.GT.AND P1, PT, R0.reuse, 0xb8, PT ;  /* 0x000000b80000780c */ /* 0x040fe40003f24270 */
[----:B------:R-:W-:Y:S01]  /*9400*/  F2FP.F16.F32.PACK_AB R113, RZ, R113 ;  /* 0x00000071ff71723e */ /* 0x000fe200000000ff */
[----:B------:R-:W-:Y:S01]  /*9410*/  @P4 STG.E.U16 desc[UR36][R4.64+0x160], R112 ;  /* 0x0001607004004986 */ /* 0x000fe2000c101524 */
[C---:B------:R-:W-:Y:S02]  /*9420*/  ISETP.GT.AND P3, PT, R3.reuse, 0x8, P0 ;  /* 0x000000080300780c */ /* 0x040fe40000764270 */
[----:B------:R-:W-:Y:S01]  /*9430*/  ISETP.GT.AND P0, PT, R0, 0xb9, PT ;  /* 0x000000b90000780c */ /* 0x000fe20003f04270 */
[----:B------:R-:W-:Y:S01]  /*9440*/  @P5 STG.E.U16 desc[UR36][R4.64+0x162], R113 ;  /* 0x0001627104005986 */ /* 0x000fe2000c101524 */
[----:B------:R-:W-:-:S02]  /*9450*/  ISETP.GT.AND P4, PT, R3, RZ, P1 ;  /* 0x000000ff0300720c */ /* 0x000fc40000f84270 */
[----:B------:R-:W-:Y:S02]  /*9460*/  F2FP.F16.F32.PACK_AB R114, RZ, R114 ;  /* 0x00000072ff72723e */ /* 0x000fe400000000ff */
[C---:B------:R-:W-:Y:S02]  /*9470*/  ISETP.GT.AND P5, PT, R3.reuse, RZ, P0 ;  /* 0x000000ff0300720c */ /* 0x040fe400007a4270 */
[----:B------:R-:W-:Y:S01]  /*9480*/  F2FP.F16.F32.PACK_AB R115, RZ, R115 ;  /* 0x00000073ff73723e */ /* 0x000fe200000000ff */
[----:B------:R-:W-:Y:S01]  /*9490*/  @P2 STG.E.U16 desc[UR36][R6.64+0x160], R114 ;  /* 0x0001607206002986 */ /* 0x000fe2000c101524 */
[----:B------:R-:W-:Y:S02]  /*94a0*/  F2FP.F16.F32.PACK_AB R116, RZ, R116 ;  /* 0x00000074ff74723e */ /* 0x000fe400000000ff */
        /* <DEDUP_REMOVED lines=65> */
[----:B------:R-:W-:Y:S02]  /*98c0*/  ISETP.GT.AND P5, PT, R3, RZ, P0 ;  /* 0x000000ff0300720c */ /* 0x000fe400007a4270 */
[----:B------:R-:W-:Y:S02]  /*98d0*/  F2FP.F16.F32.PACK_AB R134, RZ, R134 ;  /* 0x00000086ff86723e */ /* 0x000fe400000000ff */
[----:B------:R-:W-:Y:S02]  /*98e0*/  F2FP.F16.F32.PACK_AB R135, RZ, R135 ;  /* 0x00000087ff87723e */ /* 0x000fe400000000ff */
[----:B------:R-:W-:Y:S01]  /*98f0*/  F2FP.F16.F32.PACK_AB R136, RZ, R136 ;  /* 0x00000088ff88723e */ /* 0x000fe200000000ff */
[----:B------:R-:W-:Y:S01]  /*9900*/  @P2 STG.E.U16 desc[UR36][R6.64+0x1b0], R134 ;  /* 0x0001b08606002986 */ /* 0x000fe2000c101524 */
[----:B------:R-:W-:-:S02]  /*9910*/  F2FP.F16.F32.PACK_AB R137, RZ, R137 ;  /* 0x00000089ff89723e */ /* 0x000fc400000000ff */
[C---:B------:R-:W-:Y:S01]  /*9920*/  ISETP.GT.AND P1, PT, R3.reuse, 0x8, P1 ;  /* 0x000000080300780c */ /* 0x040fe20000f24270 */
[----:B------:R-:W-:Y:S01]  /*9930*/  @P3 STG.E.U16 desc[UR36][R6.64+0x1b2], R135 ;  /* 0x0001b28706003986 */ /* 0x000fe2000c101524 */
[C---:B------:R-:W-:Y:S02]  /*9940*/  ISETP.GT.AND P2, PT, R3.reuse, 0x8, P0 ;  /* 0x000000080300780c */ /* 0x040fe40000744270 */
[C---:B------:R-:W-:Y:S01]  /*9950*/  ISETP.GT.AND P0, PT, R0.reuse, 0xe9, PT ;  /* 0x000000e90000780c */ /* 0x040fe20003f04270 */
[----:B------:R-:W-:Y:S01]  /*9960*/  @P4 STG.E.U16 desc[UR36][R4.64+0x1c0], R136 ;  /* 0x0001c08804004986 */ /* 0x000fe2000c101524 */
[----:B------:R-:W-:Y:S02]  /*9970*/  ISETP.GT.AND P4, PT, R0, 0xe8, PT ;  /* 0x000000e80000780c */ /* 0x000fe40003f84270 */
[----:B------:R-:W-:Y:S01]  /*9980*/  F2FP.F16.F32.PACK_AB R138, RZ, R138 ;  /* 0x0000008aff8a723e */ /* 0x000fe200000000ff */
[----:B------:R-:W-:Y:S01]  /*9990*/  @P5 STG.E.U16 desc[UR36][R4.64+0x1c2], R137 ;  /* 0x0001c28904005986 */ /* 0x000fe2000c101524 */
[----:B------:R-:W-:-:S02]  /*99a0*/  ISETP.GT.AND P5, PT, R3, RZ, P4 ;  /* 0x000000ff0300720c */ /* 0x000fc400027a4270 */
[----:B------:R-:W-:Y:S01]  /*99b0*/  F2FP.F16.F32.PACK_AB R139, RZ, R139 ;  /* 0x0000008bff8b723e */ /* 0x000fe200000000ff */
[----:B------:R-:W-:Y:S01]  /*99c0*/  @P1 STG.E.U16 desc[UR36][R6.64+0x1c0], R138 ;  /* 0x0001c08a06001986 */ /* 0x000fe2000c101524 */
[----:B------:R-:W-:Y:S02]  /*99d0*/  F2FP.F16.F32.PACK_AB R140, RZ, R140 ;  /* 0x0000008cff8c723e */ /* 0x000fe400000000ff */
[C---:B------:R-:W-:Y:S01]  /*99e0*/  ISETP.GT.AND P3, PT, R3.reuse, RZ, P0 ;  /* 0x000000ff0300720c */ /* 0x040fe20000764270 */
[----:B------:R-:W-:Y:S01]  /*99f0*/  @P2 STG.E.U16 desc[UR36][R6.64+0x1c2], R139 ;  /* 0x0001c28b06002986 */ /* 0x000fe2000c101524 */
[C---:B------:R-:W-:Y:S02]  /*9a00*/  ISETP.GT.AND P4, PT, R3.reuse, 0x8, P4 ;  /* 0x000000080300780c */ /* 0x040fe40002784270 */
[----:B------:R-:W-:Y:S02]  /*9a10*/  F2FP.F16.F32.PACK_AB R141, RZ, R141 ;  /* 0x0000008dff8d723e */ /* 0x000fe400000000ff */
[----:B------:R-:W-:Y:S01]  /*9a20*/  F2FP.F16.F32.PACK_AB R142, RZ, R142 ;  /* 0x0000008eff8e723e */ /* 0x000fe200000000ff */
[----:B------:R-:W-:Y:S01]  /*9a30*/  @P5 STG.E.U16 desc[UR36][R4.64+0x1d0], R140 ;  /* 0x0001d08c04005986 */ /* 0x000fe2000c101524 */
[----:B------:R-:W-:-:S02]  /*9a40*/  ISETP.GT.AND P5, PT, R3, 0x8, P0 ;  /* 0x000000080300780c */ /* 0x000fc400007a4270 */
[----:B------:R-:W-:Y:S02]  /*9a50*/  F2FP.F16.F32.PACK_AB R143, RZ, R143 ;  /* 0x0000008fff8f723e */ /* 0x000fe400000000ff */
[C---:B------:R-:W-:Y:S01]  /*9a60*/  ISETP.GT.AND P0, PT, R0.reuse, 0xf1, PT ;  /* 0x000000f10000780c */ /* 0x040fe20003f04270 */
[----:B------:R-:W-:Y:S01]  /*9a70*/  @P3 STG.E.U16 desc[UR36][R4.64+0x1d2], R141 ;  /* 0x0001d28d04003986 */ /* 0x000fe2000c101524 */
[----:B------:R-:W-:Y:S02]  /*9a80*/  ISETP.GT.AND P3, PT, R0, 0xf0, PT ;  /* 0x000000f00000780c */ /* 0x000fe40003f64270 */
[----:B------:R-:W-:Y:S01]  /*9a90*/  F2FP.F16.F32.PACK_AB R144, RZ, R144 ;  /* 0x00000090ff90723e */ /* 0x000fe200000000ff */
[----:B------:R-:W-:Y:S01]  /*9aa0*/  @P4 STG.E.U16 desc[UR36][R6.64+0x1d0], R142 ;  /* 0x0001d08e06004986 */ /* 0x000fe2000c101524 */
[C---:B------:R-:W-:Y:S02]  /*9ab0*/  ISETP.GT.AND P4, PT, R3.reuse, RZ, P3 ;  /* 0x000000ff0300720c */ /* 0x040fe40001f84270 */
[C---:B------:R-:W-:Y:S01]  /*9ac0*/  ISETP.GT.AND P3, PT, R3.reuse, 0x8, P3 ;  /* 0x000000080300780c */ /* 0x040fe20001f64270 */
[----:B------:R-:W-:Y:S01]  /*9ad0*/  @P5 STG.E.U16 desc[UR36][R6.64+0x1d2], R143 ;  /* 0x0001d28f06005986 */ /* 0x000fe2000c101524 */
[----:B------:R-:W-:-:S02]  /*9ae0*/  ISETP.GT.AND P5, PT, R3, RZ, P0 ;  /* 0x000000ff0300720c */ /* 0x000fc400007a4270 */
[----:B------:R-:W-:Y:S02]  /*9af0*/  F2FP.F16.F32.PACK_AB R145, RZ, R145 ;  /* 0x00000091ff91723e */ /* 0x000fe400000000ff */
[C---:B------:R-:W-:Y:S02]  /*9b00*/  ISETP.GT.AND P0, PT, R3.reuse, 0x8, P0 ;  /* 0x000000080300780c */ /* 0x040fe40000704270 */
[C---:B------:R-:W-:Y:S02]  /*9b10*/  ISETP.GT.AND P1, PT, R0.reuse, 0xf9, PT ;  /* 0x000000f90000780c */ /* 0x040fe40003f24270 */
[----:B------:R-:W-:Y:S01]  /*9b20*/  ISETP.GT.AND P2, PT, R0, 0xf8, PT ;  /* 0x000000f80000780c */ /* 0x000fe20003f44270 */
[----:B------:R-:W-:Y:S01]  /*9b30*/  @P4 STG.E.U16 desc[UR36][R4.64+0x1e0], R144 ;  /* 0x0001e09004004986 */ /* 0x000fe2000c101524 */
[C---:B------:R-:W-:Y:S01]  /*9b40*/  ISETP.GT.AND P4, PT, R3.reuse, RZ, P1 ;  /* 0x000000ff0300720c */ /* 0x040fe20000f84270 */
[----:B------:R-:W-:Y:S01]  /*9b50*/  @P3 IMAD.MOV.U32 R2, RZ, RZ, R6 ;  /* 0x000000ffff023224 */ /* 0x000fe200078e0006 */
[C---:B------:R-:W-:Y:S01]  /*9b60*/  ISETP.GT.AND P1, PT, R3.reuse, 0x8, P1 ;  /* 0x000000080300780c */ /* 0x040fe20000f24270 */
[----:B------:R-:W-:Y:S01]  /*9b70*/  @P5 STG.E.U16 desc[UR36][R4.64+0x1e2], R145 ;  /* 0x0001e29104005986 */ /* 0x000fe2000c101524 */
[----:B------:R-:W-:-:S02]  /*9b80*/  ISETP.GT.AND P5, PT, R3, RZ, P2 ;  /* 0x000000ff0300720c */ /* 0x000fc400017a4270 */
[----:B------:R-:W-:Y:S01]  /*9b90*/  ISETP.GT.AND P2, PT, R3, 0x8, P2 ;  /* 0x000000080300780c */ /* 0x000fe20001744270 */
[----:B------:R-:W-:Y:S01]  /*9ba0*/  @P3 IMAD.MOV.U32 R3, RZ, RZ, R7 ;  /* 0x000000ffff033224 */ /* 0x000fe200078e0007 */
[----:B------:R-:W-:Y:S02]  /*9bb0*/  F2FP.F16.F32.PACK_AB R146, RZ, R146 ;  /* 0x00000092ff92723e */ /* 0x000fe400000000ff */
[----:B------:R-:W-:Y:S02]  /*9bc0*/  F2FP.F16.F32.PACK_AB R147, RZ, R147 ;  /* 0x00000093ff93723e */ /* 0x000fe400000000ff */
[----:B------:R-:W-:Y:S01]  /*9bd0*/  F2FP.F16.F32.PACK_AB R148, RZ, R148 ;  /* 0x00000094ff94723e */ /* 0x000fe200000000ff */
[----:B------:R0:W-:Y:S01]  /*9be0*/  @P3 STG.E.U16 desc[UR36][R2.64+0x1e0], R146 ;  /* 0x0001e09202003986 */ /* 0x0001e2000c101524 */
[----:B------:R-:W-:Y:S02]  /*9bf0*/  F2FP.F16.F32.PACK_AB R149, RZ, R149 ;  /* 0x00000095ff95723e */ /* 0x000fe400000000ff */
[----:B------:R-:W-:-:S02]  /*9c00*/  F2FP.F16.F32.PACK_AB R150, RZ, R150 ;  /* 0x00000096ff96723e */ /* 0x000fc400000000ff */
[----:B------:R-:W-:Y:S01]  /*9c10*/  F2FP.F16.F32.PACK_AB R151, RZ, R151 ;  /* 0x00000097ff97723e */ /* 0x000fe200000000ff */
[----:B0-----:R-:W-:Y:S02]  /*9c20*/  @P0 IMAD.MOV.U32 R2, RZ, RZ, R6 ;  /* 0x000000ffff020224 */ /* 0x001fe400078e0006 */
[----:B------:R-:W-:-:S05]  /*9c30*/  @P0 IMAD.MOV.U32 R3, RZ, RZ, R7 ;  /* 0x000000ffff030224 */ /* 0x000fca00078e0007 */
[----:B------:R0:W-:Y:S02]  /*9c40*/  @P0 STG.E.U16 desc[UR36][R2.64+0x1e2], R147 ;  /* 0x0001e29302000986 */ /* 0x0001e4000c101524 */
[----:B0-----:R-:W-:Y:S02]  /*9c50*/  @P5 IMAD.MOV.U32 R2, RZ, RZ, R4 ;  /* 0x000000ffff025224 */ /* 0x001fe400078e0004 */
[----:B------:R-:W-:-:S05]  /*9c60*/  @P5 IMAD.MOV.U32 R3, RZ, RZ, R5 ;  /* 0x000000ffff035224 */ /* 0x000fca00078e0005 */
[----:B------:R0:W-:Y:S04]  /*9c70*/  @P5 STG.E.U16 desc[UR36][R2.64+0x1f0], R148 ;  /* 0x0001f09402005986 */ /* 0x0001e8000c101524 */
[----:B------:R1:W-:Y:S01]  /*9c80*/  @P4 STG.E.U16 desc[UR36][R4.64+0x1f2], R149 ;  /* 0x0001f29504004986 */ /* 0x0003e2000c101524 */
[----:B0-----:R-:W-:Y:S02]  /*9c90*/  @P2 IMAD.MOV.U32 R2, RZ, RZ, R6 ;  /* 0x000000ffff022224 */ /* 0x001fe400078e0006 */
[----:B------:R-:W-:-:S05]  /*9ca0*/  @P2 IMAD.MOV.U32 R3, RZ, RZ, R7 ;  /* 0x000000ffff032224 */ /* 0x000fca00078e0007 */
[----:B------:R1:W-:Y:S04]  /*9cb0*/  @P2 STG.E.U16 desc[UR36][R2.64+0x1f0], R150 ;  /* 0x0001f09602002986 */ /* 0x0003e8000c101524 */
[----:B------:R1:W-:Y:S02]  /*9cc0*/  @P1 STG.E.U16 desc[UR36][R6.64+0x1f2], R151 ;  /* 0x0001f29706001986 */ /* 0x0003e4000c101524 */
.L_x_286:
[----:B------:R-:W-:Y:S05]  /*9cd0*/  BSYNC B0 ;  /* 0x0000000000007941 */ /* 0x000fea0003800000 */
.L_x_32:
[----:B01----:R-:W2:Y:S01]  /*9ce0*/  LDL.64 R2, [R1] ;  /* 0x0000000001027983 */ /* 0x003ea20000100a00 */
[----:B------:R-:W-:Y:S01]  /*9cf0*/  ULDC.64 UR4, c[0x0][0x650] ;  /* 0x0001940000047ab9 */ /* 0x000fe20000000a00 */
[----:B------:R0:W-:Y:S01]  /*9d00*/  SYNCS.ARRIVE.TRANS64.A1T0 RZ, [R160+UR45], RZ ;  /* 0x000000ffa0ff79a7 */ /* 0x0001e2000810002d */
[----:B------:R-:W-:Y:S01]  /*9d10*/  PRMT R0, RZ, 0x7610, R0 ;  /* 0x00007610ff007816 */ /* 0x000fe20000000000 */
[----:B------:R-:W-:Y:S02]  /*9d20*/  IMAD.MOV.U32 R19, RZ, RZ, -0x1 ;  /* 0xffffffffff137424 */ /* 0x000fe400078e00ff */
[----:B-----5:R-:W-:Y:S01]  /*9d30*/  IMAD.MOV.U32 R22, RZ, RZ, -0x1 ;  /* 0xffffffffff167424 */ /* 0x020fe200078e00ff */
[----:B--2---:R-:W-:-:S04]  /*9d40*/  LEA R18, P0, R2, R18, 0x1 ;  /* 0x0000001202127211 */ /* 0x004fc800078008ff */
[----:B------:R-:W-:Y:S01]  /*9d50*/  LEA.HI.X R17, R2, R17, R23, 0x1, P0 ;  /* 0x0000001102117211 */ /* 0x000fe200000f0c17 */
[----:B------:R-:W-:Y:S01]  /*9d60*/  IMAD.MOV.U32 R2, RZ, RZ, -0x1 ;  /* 0xffffffffff027424 */ /* 0x000fe200078e00ff */
[----:B------:R-:W-:-:S04]  /*9d70*/  ISETP.GE.U32.AND P0, PT, R18, UR4, PT ;  /* 0x0000000412007c0c */ /* 0x000fc8000bf06070 */
[----:B------:R-:W-:-:S13]  /*9d80*/  ISETP.GE.U32.AND.EX P0, PT, R17, UR5, PT, P0 ;  /* 0x0000000511007c0c */ /* 0x000fda000bf06100 */
[----:B0-----:R-:W-:Y:S05]  /*9d90*/  @P0 BRA `(.L_x_287) ;  /* 0x0000000400700947 */ /* 0x001fea0003800000 */
[----:B------:R-:W0:Y:S01]  /*9da0*/  S2R R10, SR_CTAID.X ;  /* 0x00000000000a7919 */ /* 0x000e220000002500 */
[----:B---34-:R-:W1:Y:S01]  /*9db0*/  LDC.64 R8, c[0x0][0x628] ;  /* 0x00018a00ff087b82 */ /* 0x018e620000000a00 */
[----:B------:R-:W-:Y:S01]  /*9dc0*/  ULDC UR4, c[0x0][0x150] ;  /* 0x0000540000047ab9 */ /* 0x000fe20000000800 */
[----:B------:R-:W-:Y:S01]  /*9dd0*/  IMAD.MOV.U32 R6, RZ, RZ, R18 ;  /* 0x000000ffff067224 */ /* 0x000fe200078e0012 */
[----:B------:R-:W2:Y:S01]  /*9de0*/  S2R R20, SR_CTAID.Y ;  /* 0x0000000000147919 */ /* 0x000ea20000002600 */
[----:B------:R-:W-:-:S04]  /*9df0*/  IMAD.MOV.U32 R7, RZ, RZ, R17 ;  /* 0x000000ffff077224 */ /* 0x000fc800078e0011 */
[----:B------:R-:W3:Y:S08]  /*9e00*/  LDC R15, c[0x0][0x144] ;  /* 0x00005100ff0f7b82 */ /* 0x000ef00000000800 */
[----:B------:R-:W4:Y:S08]  /*9e10*/  LDC R0, c[0x0][0x630] ;  /* 0x00018c00ff007b82 */ /* 0x000f300000000800 */
[----:B------:R-:W2:Y:S01]  /*9e20*/  LDC.64 R12, c[0x0][0x620] ;  /* 0x00018800ff0c7b82 */ /* 0x000ea20000000a00 */
[----:B-1----:R-:W-:-:S04]  /*9e30*/  ISETP.NE.U32.AND P0, PT, R8, RZ, PT ;  /* 0x000000ff0800720c */ /* 0x002fc80003f05070 */
[----:B------:R-:W-:Y:S02]  /*9e40*/  ISETP.NE.AND.EX P0, PT, R9, RZ, PT, P0 ;  /* 0x000000ff0900720c */ /* 0x000fe40003f05300 */
[----:B0-----:R-:W-:-:S05]  /*9e50*/  I2FP.F32.U32 R2, R10 ;  /* 0x0000000a00027245 */ /* 0x001fca0000201000 */
[----:B------:R-:W-:-:S04]  /*9e60*/  FMUL R2, R2, UR4 ;  /* 0x0000000402027c20 */ /* 0x000fc80008400000 */
[----:B------:R0:W1:Y:S02]  /*9e70*/  F2I.U32.TRUNC.NTZ R14, R2 ;  /* 0x00000002000e7305 */ /* 0x000064000020f000 */
[----:B---34-:R-:W-:Y:S05]  /*9e80*/  @!P0 BRA `(.L_x_288) ;  /* 0x0000000000288947 */ /* 0x018fea0003800000 */
[----:B------:R-:W3:Y:S02]  /*9e90*/  LDC R3, c[0x0][0x634] ;  /* 0x00018d00ff037b82 */ /* 0x000ee40000000800 */
[----:B---3--:R-:W-:-:S05]  /*9ea0*/  IADD3 R7, P0, R18, R3, RZ ;  /* 0x0000000312077210 */ /* 0x008fca0007f1e0ff */
[----:B------:R-:W-:-:S04]  /*9eb0*/  IMAD.X R11, RZ, RZ, R17, P0 ;  /* 0x000000ffff0b7224 */ /* 0x000fc800000e0611 */
[----:B0-----:R-:W-:-:S04]  /*9ec0*/  IMAD.WIDE.U32 R2, R11, R8, RZ ;  /* 0x000000080b027225 */ /* 0x001fc800078e00ff */
[----:B------:R-:W-:-:S04]  /*9ed0*/  IMAD.WIDE.U32 R4, P0, R7, R9, R2 ;  /* 0x0000000907047225 */ /* 0x000fc80007800002 */
[----:B------:R-:W-:-:S04]  /*9ee0*/  IMAD.WIDE.U32 R2, R7, R8, RZ ;  /* 0x0000000807027225 */ /* 0x000fc800078e00ff */
[----:B------:R-:W-:Y:S01]  /*9ef0*/  IMAD.X R7, RZ, RZ, RZ, P0 ;  /* 0x000000ffff077224 */ /* 0x000fe200000e06ff */
[----:B------:R-:W-:Y:S01]  /*9f00*/  IADD3 RZ, P0, R3, R4, RZ ;  /* 0x0000000403ff7210 */ /* 0x000fe20007f1e0ff */
[----:B------:R-:W-:-:S04]  /*9f10*/  IMAD.MOV.U32 R6, RZ, RZ, R5 ;  /* 0x000000ffff067224 */ /* 0x000fc800078e0005 */
[----:B------:R-:W-:-:S08]  /*9f20*/  IMAD.WIDE.U32.X R6, R11, R9, R6, P0 ;  /* 0x000000090b067225 */ /* 0x000fd000000e0406 */
.L_x_288:
[----:B------:R-:W3:Y:S01]  /*9f30*/  LDC.64 R26, c[0x0][0x640] ;  /* 0x00019000ff1a7b82 */ /* 0x000ee20000000a00 */
[-C--:B------:R-:W-:Y:S01]  /*9f40*/  SHF.R.U64 R11, R6, R0.reuse, R7 ;  /* 0x00000000060b7219 */ /* 0x080fe20000001207 */
[----:B------:R-:W-:Y:S01]  /*9f50*/  IMAD.MOV.U32 R19, RZ, RZ, R17 ;  /* 0x000000ffff137224 */ /* 0x000fe200078e0011 */
[----:B------:R-:W-:Y:S01]  /*9f60*/  SHF.R.U32.HI R0, RZ, R0, R7 ;  /* 0x00000000ff007219 */ /* 0x000fe20000011607 */
[----:B-1----:R-:W-:Y:S01]  /*9f70*/  IMAD.MOV R14, RZ, RZ, -R14 ;  /* 0x000000ffff0e7224 */ /* 0x002fe200078e0a0e */
[----:B------:R-:W-:Y:S01]  /*9f80*/  IADD3 R5, P0, RZ, -R11, RZ ;  /* 0x8000000bff057210 */ /* 0x000fe20007f1e0ff */
[----:B------:R-:W-:Y:S01]  /*9f90*/  ULDC UR4, c[0x0][0x154] ;  /* 0x0000550000047ab9 */ /* 0x000fe20000000800 */
[----:B------:R-:W-:Y:S01]  /*9fa0*/  IMAD.MOV.U32 R7, RZ, RZ, 0x1 ;  /* 0x00000001ff077424 */ /* 0x000fe200078e00ff */
[----:B------:R-:W1:Y:S01]  /*9fb0*/  LDC R4, c[0x0][0x618] ;  /* 0x00018600ff047b82 */ /* 0x000e620000000800 */
[----:B------:R-:W-:Y:S02]  /*9fc0*/  IMAD R22, R15, R14, R10 ;  /* 0x0000000e0f167224 */ /* 0x000fe400078e020a */
[----:B------:R-:W-:-:S04]  /*9fd0*/  IMAD.X R3, RZ, RZ, ~R0, P0 ;  /* 0x000000ffff037224 */ /* 0x000fc800000e0e00 */
[-C--:B--2---:R-:W-:Y:S01]  /*9fe0*/  IMAD R0, R3, R12.reuse, RZ ;  /* 0x0000000c03007224 */ /* 0x084fe200078e02ff */
[----:B------:R-:W2:Y:S01]  /*9ff0*/  LDC R6, c[0x0][0x608] ;  /* 0x00018200ff067b82 */ /* 0x000ea20000000800 */
[----:B0-----:R-:W-:-:S04]  /*a000*/  IMAD.WIDE.U32 R2, R5, R12, R18 ;  /* 0x0000000c05027225 */ /* 0x001fc800078e0012 */
[----:B------:R-:W-:Y:S01]  /*a010*/  IMAD R5, R5, R13, R0 ;  /* 0x0000000d05057224 */ /* 0x000fe200078e0200 */
[----:B------:R-:W-:Y:S02]  /*a020*/  I2FP.F32.U32 R0, R20 ;  /* 0x0000001400007245 */ /* 0x000fe40000201000 */
[----:B------:R-:W0:Y:S01]  /*a030*/  LDC R24, c[0x0][0x658] ;  /* 0x00019600ff187b82 */ /* 0x000e220000000800 */
[----:B------:R-:W-:Y:S01]  /*a040*/  IMAD.IADD R3, R3, 0x1, R5 ;  /* 0x0000000103037824 */ /* 0x000fe200078e0205 */
[----:B---3--:R-:W-:Y:S01]  /*a050*/  ISETP.NE.U32.AND P0, PT, R26, RZ, PT ;  /* 0x000000ff1a00720c */ /* 0x008fe20003f05070 */
[----:B------:R-:W-:Y:S01]  /*a060*/  FMUL R0, R0, UR4 ;  /* 0x0000000400007c20 */ /* 0x000fe20008400000 */
[----:B------:R-:W-:Y:S02]  /*a070*/  IMAD.MOV.U32 R5, RZ, RZ, -0x1 ;  /* 0xffffffffff057424 */ /* 0x000fe400078e00ff */
[----:B------:R-:W-:Y:S01]  /*a080*/  ISETP.NE.AND.EX P0, PT, R27, RZ, PT, P0 ;  /* 0x000000ff1b00720c */ /* 0x000fe20003f05300 */
[----:B------:R3:W4:Y:S01]  /*a090*/  F2I.U32.TRUNC.NTZ R12, R0 ;  /* 0x00000000000c7305 */ /* 0x000722000020f000 */
[----:B------:R-:W3:Y:S01]  /*a0a0*/  LDC R15, c[0x0][0x148] ;  /* 0x00005200ff0f7b82 */ /* 0x000ee20000000800 */
[----:B-1----:R-:W-:-:S02]  /*a0b0*/  SHF.R.U64 R10, R2, R4, R3 ;  /* 0x00000004020a7219 */ /* 0x002fc40000001203 */
[----:B------:R-:W-:-:S05]  /*a0c0*/  SHF.R.U32.HI R3, RZ, R4, R3 ;  /* 0x00000004ff037219 */ /* 0x000fca0000011603 */
[----:B------:R-:W1:Y:S01]  /*a0d0*/  LDC R14, c[0x0][0x600] ;  /* 0x00018000ff0e7b82 */ /* 0x000e620000000800 */
[-CC-:B--2---:R-:W-:Y:S02]  /*a0e0*/  SHF.R.U64 R8, R10, R6.reuse, R3.reuse ;  /* 0x000000060a087219 */ /* 0x184fe40000001203 */
[----:B------:R-:W-:-:S05]  /*a0f0*/  SHF.R.U32.HI R3, RZ, R6, R3 ;  /* 0x00000006ff037219 */ /* 0x000fca0000011603 */
[----:B------:R-:W2:Y:S01]  /*a100*/  LDC R21, c[0x0][0x648] ;  /* 0x00019200ff157b82 */ /* 0x000ea20000000800 */
[-CC-:B0-----:R-:W-:Y:S02]  /*a110*/  SHF.R.U64 R13, R8, R24.reuse, R3.reuse ;  /* 0x00000018080d7219 */ /* 0x181fe40000001203 */
[-C--:B------:R-:W-:Y:S02]  /*a120*/  SHF.L.U32 R5, R5, R24.reuse, RZ ;  /* 0x0000001805057219 */ /* 0x080fe400000006ff */
[-C--:B------:R-:W-:Y:S01]  /*a130*/  SHF.R.U32.HI R3, RZ, R24.reuse, R3 ;  /* 0x00000018ff037219 */ /* 0x080fe20000011603 */
[----:B------:R-:W-:Y:S01]  /*a140*/  IMAD.MOV.U32 R2, RZ, RZ, R13 ;  /* 0x000000ffff027224 */ /* 0x000fe200078e000d */
[----:B------:R-:W-:Y:S01]  /*a150*/  SHF.L.U32 R24, R7, R24, RZ ;  /* 0x0000001807187219 */ /* 0x000fe200000006ff */
[----:B------:R-:W0:Y:S01]  /*a160*/  LDC R25, c[0x0][0x638] ;  /* 0x00018e00ff197b82 */ /* 0x000e220000000800 */
[----:B------:R-:W-:-:S07]  /*a170*/  LOP3.LUT R19, RZ, R5, RZ, 0x33, !PT ;  /* 0x00000005ff137212 */ /* 0x000fce00078e33ff */
[----:B------:R-:W0:Y:S01]  /*a180*/  LDC R28, c[0x0][0x610] ;  /* 0x00018400ff1c7b82 */ /* 0x000e220000000800 */
[----:B----4-:R-:W-:Y:S05]  /*a190*/  @!P0 BRA `(.L_x_289) ;  /* 0x0000000000288947 */ /* 0x010fea0003800000 */
[----:B---3--:R-:W3:Y:S02]  /*a1a0*/  LDC R0, c[0x0][0x64c] ;  /* 0x00019300ff007b82 */ /* 0x008ee40000000800 */
[----:B---3--:R-:W-:-:S05]  /*a1b0*/  IADD3 R7, P0, R13, R0, RZ ;  /* 0x000000000d077210 */ /* 0x008fca0007f1e0ff */
        /* <DEDUP_REMOVED lines=8> */
.L_x_289:
[----:B------:R-:W4:Y:S01]  /*a240*/  LDC R4, c[0x0][0x65c] ;  /* 0x00019700ff047b82 */ /* 0x000f220000000800 */
[----:B--23--:R-:W-:Y:S01]  /*a250*/  SHF.R.U64 R0, R2, R21, R3 ;  /* 0x0000001502007219 */ /* 0x00cfe20000001203 */
[----:B-1----:R-:W-:Y:S01]  /*a260*/  VIADD R3, R14, 0xffffffff ;  /* 0xffffffff0e037836 */ /* 0x002fe20000000000 */
[----:B------:R-:W-:Y:S01]  /*a270*/  LOP3.LUT R19, R8, R19, RZ, 0xc0, !PT ;  /* 0x0000001308137212 */ /* 0x000fe200078ec0ff */
[----:B------:R-:W-:Y:S02]  /*a280*/  IMAD.MOV R12, RZ, RZ, -R12 ;  /* 0x000000ffff0c7224 */ /* 0x000fe400078e0a0c */
[----:B------:R-:W-:Y:S01]  /*a290*/  IMAD.MOV R2, RZ, RZ, -R0 ;  /* 0x000000ffff027224 */ /* 0x000fe200078e0a00 */
[----:B------:R-:W-:Y:S01]  /*a2a0*/  LOP3.LUT R3, R10, R3, RZ, 0xc0, !PT ;  /* 0x000000030a037212 */ /* 0x000fe200078ec0ff */
[----:B------:R-:W-:Y:S02]  /*a2b0*/  IMAD R19, R24, R0, R19 ;  /* 0x0000000018137224 */ /* 0x000fe400078e0213 */
[----:B0-----:R-:W-:-:S04]  /*a2c0*/  IMAD R0, R2, R25, R13 ;  /* 0x0000001902007224 */ /* 0x001fc800078e020d */
[----:B------:R-:W-:Y:S01]  /*a2d0*/  IMAD R2, R0, R14, R3 ;  /* 0x0000000e00027224 */ /* 0x000fe200078e0203 */
[----:B----4-:R-:W-:Y:S01]  /*a2e0*/  ISETP.NE.AND P0, PT, R4, 0x1, PT ;  /* 0x000000010400780c */ /* 0x010fe20003f05270 */
[----:B------:R-:W-:-:S05]  /*a2f0*/  IMAD.MOV.U32 R4, RZ, RZ, 0x1 ;  /* 0x00000001ff047424 */ /* 0x000fca00078e00ff */
[----:B------:R-:W-:-:S07]  /*a300*/  PRMT R0, R4, 0x7610, R0 ;  /* 0x0000761004007816 */ /* 0x000fce0000000000 */
[----:B------:R-:W-:-:S04]  /*a310*/  @P0 IMAD R22, R15, R12, R20 ;  /* 0x0000000c0f160224 */ /* 0x000fc800078e0214 */
[----:B------:R-:W-:-:S05]  /*a320*/  IMAD R19, R19, R28, R22 ;  /* 0x0000001c13137224 */ /* 0x000fca00078e0216 */
[----:B------:R-:W-:Y:S02]  /*a330*/  SEL R22, R2, R19, !P0 ;  /* 0x0000001302167207 */ /* 0x000fe40004000000 */
[----:B------:R-:W-:Y:S01]  /*a340*/  SEL R19, R19, R2, !P0 ;  /* 0x0000000213137207 */ /* 0x000fe20004000000 */
[----:B------:R-:W-:-:S07]  /*a350*/  IMAD.MOV.U32 R2, RZ, RZ, R11 ;  /* 0x000000ffff027224 */ /* 0x000fce00078e000b */
.L_x_287:
[----:B------:R-:W-:Y:S02]  /*a360*/  LOP3.LUT P0, RZ, R0, 0xff, RZ, 0xc0, !PT ;  /* 0x000000ff00ff7812 */ /* 0x000fe4000780c0ff */
[----:B------:R-:W-:-:S11]  /*a370*/  LOP3.LUT R173, R173, 0x1, RZ, 0x3c, !PT ;  /* 0x00000001adad7812 */ /* 0x000fd600078e3cff */
[----:B------:R-:W-:Y:S05]  /*a380*/  @P0 BRA `(.L_x_290) ;  /* 0xffffff7000300947 */ /* 0x000fea000383ffff */
[----:B------:R-:W-:Y:S05]  /*a390*/  EXIT ;  /* 0x000000000000794d */ /* 0x000fea0003800000 */
.L_x_13:
[----:B------:R-:W-:-:S08]  /*a3a0*/  ISETP.NE.AND P0, PT, R0, RZ, PT ;  /* 0x000000ff0000720c */ /* 0x000fd00003f05270 */
[----:B0-----:R-:W0:-:S00]  /*a3b0*/  USETMAXREG.DEALLOC.CTAPOOL 0x28 ;  /* 0x00000028000079c8 */ /* 0x001e0000080e0500 */
[----:B------:R-:W-:Y:S05]  /*a3c0*/  @P0 EXIT ;  /* 0x000000000000094d */ /* 0x000fea0003800000 */
[----:B0-----:R-:W-:Y:S01]  /*a3d0*/  LOP3.LUT P0, RZ, R8, 0xff, RZ, 0xc0, !PT ;  /* 0x000000ff08ff7812 */ /* 0x001fe2000780c0ff */
[----:B------:R-:W-:Y:S02]  /*a3e0*/  IMAD.MOV.U32 R0, RZ, RZ, 0x1 ;  /* 0x00000001ff007424 */ /* 0x000fe400078e00ff */
[----:B------:R-:W-:-:S10]  /*a3f0*/  IMAD.MOV.U32 R7, RZ, RZ, RZ ;  /* 0x000000ffff077224 */ /* 0x000fd400078e00ff */
[----:B------:R-:W-:Y:S05]  /*a400*/  @!P0 BRA `(.L_x_291) ;  /* 0x0000000c001c8947 */ /* 0x000fea0003800000 */
[----:B------:R-:W-:Y:S01]  /*a410*/  LOP3.LUT P0, RZ, R4, 0x1f, RZ, 0xc0, !PT ;  /* 0x0000001f04ff7812 */ /* 0x000fe2000780c0ff */
[----:B------:R-:W-:Y:S01]  /*a420*/  ULDC UR5, c[0x0][0x658] ;  /* 0x0001960000057ab9 */ /* 0x000fe20000000800 */
[----:B------:R-:W-:Y:S01]  /*a430*/  UMOV UR6, 0xffffffff ;  /* 0xffffffff00067882 */ /* 0x000fe20000000000 */
[----:B------:R-:W-:Y:S01]  /*a440*/  BSSY B0, `(.L_x_291) ;  /* 0x00000c3000007945 */ /* 0x000fe20003800000 */
[----:B------:R-:W-:Y:S01]  /*a450*/  USHF.L.U32 UR6, UR6, UR5, URZ ;  /* 0x0000000506067299 */ /* 0x000fe2000800063f */
[C---:B------:R-:W-:Y:S01]  /*a460*/  ISETP.NE.AND P2, PT, R3.reuse, RZ, PT ;  /* 0x000000ff0300720c */ /* 0x040fe20003f45270 */
[----:B------:R-:W-:Y:S01]  /*a470*/  IMAD.MOV.U32 R8, RZ, RZ, 0x1 ;  /* 0x00000001ff087424 */ /* 0x000fe200078e00ff */
[----:B------:R-:W-:Y:S01]  /*a480*/  ISETP.NE.OR P0, PT, R3, RZ, !P0 ;  /* 0x000000ff0300720c */ /* 0x000fe20004705670 */
[----:B------:R-:W-:Y:S01]  /*a490*/  IMAD.MOV.U32 R0, RZ, RZ, 0x1 ;  /* 0x00000001ff007424 */ /* 0x000fe200078e00ff */
[----:B------:R-:W-:Y:S01]  /*a4a0*/  LOP3.LUT R6, R16, 0x2, RZ, 0xfc, !PT ;  /* 0x0000000210067812 */ /* 0x000fe200078efcff */
[----:B------:R-:W-:Y:S01]  /*a4b0*/  IMAD.MOV.U32 R7, RZ, RZ, RZ ;  /* 0x000000ffff077224 */ /* 0x000fe200078e00ff */
[----:B------:R-:W-:Y:S01]  /*a4c0*/  ULDC UR4, c[0x0][0x600] ;  /* 0x0001800000047ab9 */ /* 0x000fe20000000800 */
[----:B------:R-:W-:Y:S01]  /*a4d0*/  UMOV UR7, 0x1 ;  /* 0x0000000100077882 */ /* 0x000fe20000000000 */
[----:B------:R-:W-:-:S02]  /*a4e0*/  UIADD3 UR19, UR40, 0x1, URZ ;  /* 0x0000000128137890 */ /* 0x000fc4000fffe03f */
[----:B------:R-:W-:Y:S02]  /*a4f0*/  UIADD3 UR15, UR4, -0x1, URZ ;  /* 0xffffffff040f7890 */ /* 0x000fe4000fffe03f */
[----:B------:R-:W-:Y:S02]  /*a500*/  USHF.L.U32 UR17, UR7, UR5, URZ ;  /* 0x0000000507117299 */ /* 0x000fe4000800063f */
[----:B------:R-:W-:Y:S01]  /*a510*/  ULOP3.LUT UR16, URZ, UR6, URZ, 0x33, !UPT ;  /* 0x000000063f107292 */ /* 0x000fe2000f8e333f */
[----:B------:R-:W-:-:S11]  /*a520*/  ULDC.64 UR20, c[0x0][0x198] ;  /* 0x0000660000147ab9 */ /* 0x000fd60000000a00 */
.L_x_303:
[----:B------:R-:W-:-:S03]  /*a530*/  UMOV UR4, 0xffffffff ;  /* 0xffffffff00047882 */ /* 0x000fc60000000000 */
[----:B------:R-:W-:Y:S05]  /*a540*/  BRA.DIV UR4, `(.L_x_292) ;  /* 0x0000001204047947 */ /* 0x000fea000b800000 */
[----:B------:R-:W-:-:S13]  /*a550*/  ELECT P6, URZ, PT ;  /* 0x00000000003f782f */ /* 0x000fda00038c0000 */
.L_x_317:
[----:B------:R-:W0:Y:S01]  /*a560*/  LDC R3, c[0x0][0x28c] ;  /* 0x0000a300ff037b82 */ /* 0x000e220000000800 */
[----:B------:R-:W-:Y:S01]  /*a570*/  BSSY B1, `(.L_x_293) ;  /* 0x0000037000017945 */ /* 0x000fe20003800000 */
[----:B0-----:R-:W-:-:S13]  /*a580*/  ISETP.LT.OR P6, PT, R3, 0x1, !P6 ;  /* 0x000000010300780c */ /* 0x001fda00077c1670 */
[----:B------:R-:W-:Y:S05]  /*a590*/  @P6 BRA `(.L_x_294) ;  /* 0x0000000000d06947 */ /* 0x000fea0003800000 */
[----:B------:R-:W-:Y:S02]  /*a5a0*/  IMAD.SHL.U32 R22, R22, 0x100, RZ ;  /* 0x0000010016167824 */ /* 0x000fe400078e00ff */
[----:B------:R-:W-:Y:S02]  /*a5b0*/  IMAD.SHL.U32 R19, R19, 0x40, RZ ;  /* 0x0000004013137824 */ /* 0x000fe400078e00ff */
[----:B------:R-:W-:Y:S02]  /*a5c0*/  IMAD.MOV.U32 R12, RZ, RZ, RZ ;  /* 0x000000ffff0c7224 */ /* 0x000fe400078e00ff */
[----:B------:R-:W-:Y:S02]  /*a5d0*/  IMAD.U32 R13, RZ, RZ, UR19 ;  /* 0x00000013ff0d7e24 */ /* 0x000fe4000f8e00ff */
[----:B------:R-:W-:Y:S02]  /*a5e0*/  IMAD.MOV.U32 R3, RZ, RZ, R0 ;  /* 0x000000ffff037224 */ /* 0x000fe400078e0000 */
[----:B------:R-:W-:-:S07]  /*a5f0*/  IMAD.MOV.U32 R4, RZ, RZ, R7 ;  /* 0x000000ffff047224 */ /* 0x000fce00078e0007 */
.L_x_298:
[----:B------:R-:W0:Y:S01]  /*a600*/  S2R R10, SR_CgaCtaId ;  /* 0x00000000000a7919 */ /* 0x000e220000008800 */
[----:B------:R-:W-:Y:S01]  /*a610*/  MOV R5, 0x400 ;  /* 0x0000040000057802 */ /* 0x000fe20000000f00 */
[----:B------:R-:W1:Y:S03]  /*a620*/  @!P2 LDC R9, c[0x0][0x500] ;  /* 0x00014000ff09ab82 */ /* 0x000e660000000800 */
[----:B0-----:R-:W-:Y:S02]  /*a630*/  LEA R11, R10, R5, 0x18 ;  /* 0x000000050a0b7211 */ /* 0x001fe400078ec0ff */
[----:B------:R-:W-:-:S03]  /*a640*/  SHF.L.U32 R5, R3, 0x1f, RZ ;  /* 0x0000001f03057819 */ /* 0x000fc600000006ff */
[----:B------:R-:W-:-:S04]  /*a650*/  IMAD R10, R4, 0x8, R11 ;  /* 0x00000008040a7824 */ /* 0x000fc800078e020b */
[----:B------:R-:W0:Y:S02]  /*a660*/  SYNCS.PHASECHK.TRANS64.TRYWAIT P1, [R10+URZ+0x28], R5 ;  /* 0x000028050a0075a7 */ /* 0x000e24000802017f */
[----:B01----:R-:W-:Y:S05]  /*a670*/  @!P1 BRA `(.L_x_295) ;  /* 0x0000000c00d89947 */ /* 0x003fea0003800000 */
.L_x_318:
[----:B0-----:R-:W-:Y:S01]  /*a680*/  PRMT R5, R6, 0x9910, RZ ;  /* 0x0000991006057816 */ /* 0x001fe200000000ff */
[----:B------:R0:W-:Y:S03]  /*a690*/  @!P2 SYNCS.ARRIVE.TRANS64 RZ, [R10+URZ], R9 ;  /* 0x000000090affa9a7 */ /* 0x0001e6000800003f */
[----:B------:R-:W-:-:S13]  /*a6a0*/  ISETP.NE.AND P1, PT, R5, 0x2, PT ;  /* 0x000000020500780c */ /* 0x000fda0003f25270 */
[----:B0-----:R-:W-:Y:S05]  /*a6b0*/  @P1 BRA `(.L_x_296) ;  /* 0x0000000000041947 */ /* 0x001fea0003800000 */
[----:B------:R-:W-:Y:S01]  /*a6c0*/  BPT.TRAP 0x1 ;  /* 0x000000040000795c */ /* 0x000fe20000300000 */
.L_x_296:
[----:B------:R-:W-:Y:S05]  /*a6d0*/  @P0 BRA `(.L_x_297) ;  /* 0x0000000000040947 */ /* 0x000fea0003800000 */
[----:B------:R-:W-:Y:S01]  /*a6e0*/  BPT.TRAP 0x1 ;  /* 0x000000040000795c */ /* 0x000fe20000300000 */
.L_x_297:
[--C-:B------:R-:W-:Y:S01]  /*a6f0*/  IMAD R5, R4, 0x2000, R11.reuse ;  /* 0x0000200004057824 */ /* 0x100fe200078e020b */
[----:B------:R-:W-:Y:S01]  /*a700*/  R2UR UR9, R10 ;  /* 0x000000000a0972ca */ /* 0x000fe200000e0000 */
[C---:B------:R-:W-:Y:S01]  /*a710*/  IMAD R11, R4.reuse, 0x8000, R11 ;  /* 0x00008000040b7824 */ /* 0x040fe200078e020b */
[----:B------:R-:W-:Y:S01]  /*a720*/  UIADD3 UR4, UP0, UR20, 0xf0, URZ ;  /* 0x000000f014047890 */ /* 0x000fe2000ff1e03f */
[----:B------:R-:W-:Y:S01]  /*a730*/  VIADD R13, R13, 0xffffffff ;  /* 0xffffffff0d0d7836 */ /* 0x000fe20000000000 */
[----:B------:R-:W-:Y:S01]  /*a740*/  R2UR UR5, R5 ;  /* 0x00000000050572ca */ /* 0x000fe200000e0000 */
[----:B------:R-:W-:Y:S01]  /*a750*/  UIADD3 UR22, UP1, UR20, 0x1f0, URZ ;  /* 0x000001f014167890 */ /* 0x000fe2000ff3e03f */
[----:B------:R-:W-:Y:S01]  /*a760*/  R2UR UR8, R11 ;  /* 0x000000000b0872ca */ /* 0x000fe200000e0000 */
[----:B------:R-:W-:Y:S01]  /*a770*/  VIADD R4, R4, 0x1 ;  /* 0x0000000104047836 */ /* 0x000fe20000000000 */
[----:B------:R-:W-:Y:S01]  /*a780*/  R2UR UR11, R19 ;  /* 0x00000000130b72ca */ /* 0x000fe200000e0000 */
[----:B------:R-:W-:Y:S01]  /*a790*/  UIADD3.X UR23, URZ, UR21, URZ, UP1, !UPT ;  /* 0x000000153f177290 */ /* 0x000fe20008ffe43f */
[----:B------:R-:W-:Y:S01]  /*a7a0*/  R2UR UR10, R12 ;  /* 0x000000000c0a72ca */ /* 0x000fe200000e0000 */
[----:B------:R-:W-:Y:S01]  /*a7b0*/  UMOV UR6, 0x0 ;  /* 0x0000000000067882 */ /* 0x000fe20000000000 */
[----:B------:R-:W-:Y:S01]  /*a7c0*/  R2UR UR12, R2 ;  /* 0x00000000020c72ca */ /* 0x000fe200000e0000 */
[----:B------:R-:W-:Y:S01]  /*a7d0*/  UMOV UR7, 0x10000000 ;  /* 0x1000000000077882 */ /* 0x000fe20000000000 */
[----:B------:R-:W-:Y:S01]  /*a7e0*/  R2UR UR18, R22 ;  /* 0x00000000161272ca */ /* 0x000fe200000e0000 */
[----:B------:R-:W-:Y:S01]  /*a7f0*/  VIADD R12, R12, 0x40 ;  /* 0x000000400c0c7836 */ /* 0x000fe20000000000 */
[----:B------:R-:W-:Y:S01]  /*a800*/  ISETP.GT.AND P3, PT, R13, 0x1, PT ;  /* 0x000000010d00780c */ /* 0x000fe20003f64270 */
[----:B------:R-:W-:Y:S01]  /*a810*/  UIADD3 UR13, UR5, 0x180, URZ ;  /* 0x00000180050d7890 */ /* 0x000fe2000fffe03f */
[----:B------:R-:W-:Y:S01]  /*a820*/  ISETP.NE.AND P1, PT, R4, 0x5, PT ;  /* 0x000000050400780c */ /* 0x000fe20003f25270 */
[----:B------:R-:W-:-:S02]  /*a830*/  UIADD3.X UR5, URZ, UR21, URZ, UP0, !UPT ;  /* 0x000000153f057290 */ /* 0x000fc400087fe43f */
[----:B------:R-:W-:Y:S01]  /*a840*/  UIADD3 UR14, UR8, 0xa180, URZ ;  /* 0x0000a180080e7890 */ /* 0x000fe2000fffe03f */
[----:B------:R-:W-:Y:S02]  /*a850*/  SEL R10, RZ, 0x1, P1 ;  /* 0x00000001ff0a7807 */ /* 0x000fe40000800000 */
[----:B------:R-:W-:Y:S01]  /*a860*/  UMOV UR8, UR13 ;  /* 0x0000000d00087c82 */ /* 0x000fe20008000000 */
[----:B------:R-:W-:Y:S02]  /*a870*/  SEL R4, R4, RZ, P1 ;  /* 0x000000ff04047207 */ /* 0x000fe40000800000 */
[----:B------:R-:W-:Y:S01]  /*a880*/  LOP3.LUT R3, R3, R10, RZ, 0x3c, !PT ;  /* 0x0000000a03037212 */ /* 0x000fe200078e3cff */
[----:B------:R0:W-:Y:S02]  /*a890*/  UTMALDG.3D [UR8], [UR4], desc[UR6] ;  /* 0x00000608040075b4 */ /* 0x0001e40008011000 */
[----:B0-----:R-:W-:Y:S01]  /*a8a0*/  UMOV UR8, UR14 ;  /* 0x0000000e00087c82 */ /* 0x001fe20008000000 */
[----:B------:R-:W-:-:S02]  /*a8b0*/  UMOV UR11, UR18 ;  /* 0x00000012000b7c82 */ /* 0x000fc40008000000 */
[----:B------:R0:W-:Y:S02]  /*a8c0*/  UTMALDG.3D [UR8], [UR22], desc[UR6] ;  /* 0x00000608160075b4 */ /* 0x0001e40008011000 */
[----:B0-----:R-:W-:Y:S05]  /*a8d0*/  @P3 BRA `(.L_x_298) ;  /* 0xfffffffc00483947 */ /* 0x001fea000383ffff */
.L_x_294:
[----:B------:R-:W-:Y:S05]  /*a8e0*/  BSYNC B1 ;  /* 0x0000000000017941 */ /* 0x000fea0003800000 */
.L_x_293:
[----:B------:R-:W2:Y:S01]  /*a8f0*/  LDL.64 R10, [R1] ;  /* 0x00000000010a7983 */ /* 0x000ea20000100a00 */
[----:B------:R-:W-:Y:S01]  /*a900*/  LOP3.LUT P4, RZ, R8, 0xff, RZ, 0xc0, !PT ;  /* 0x000000ff08ff7812 */ /* 0x000fe2000788c0ff */
[----:B------:R-:W-:Y:S01]  /*a910*/  VIADD R4, R7, UR40 ;  /* 0x0000002807047c36 */ /* 0x000fe20008000000 */
[----:B------:R-:W-:Y:S01]  /*a920*/  ULDC.64 UR4, c[0x0][0x650] ;  /* 0x0001940000047ab9 */ /* 0x000fe20000000a00 */
[----:B------:R-:W-:Y:S01]  /*a930*/  IMAD.U32 R7, RZ, RZ, UR40 ;  /* 0x00000028ff077e24 */ /* 0x000fe2000f8e00ff */
[----:B------:R-:W-:Y:S01]  /*a940*/  UISETP.GE.U32.AND UP0, UPT, UR40, 0x5, UPT ;  /* 0x000000052800788c */ /* 0x000fe2000bf06070 */
[----:B------:R-:W-:Y:S01]  /*a950*/  BSSY B1, `(.L_x_299) ;  /* 0x000006f000017945 */ /* 0x000fe20003800000 */
[----:B------:R-:W-:Y:S01]  /*a960*/  ISETP.GT.U32.AND P1, PT, R4, 0x4, PT ;  /* 0x000000040400780c */ /* 0x000fe20003f24070 */
[----:B------:R-:W-:Y:S01]  /*a970*/  IMAD.MOV.U32 R19, RZ, RZ, -0x1 ;  /* 0xffffffffff137424 */ /* 0x000fe200078e00ff */
[----:B------:R-:W-:Y:S01]  /*a980*/  PRMT R8, RZ, 0x7610, R8 ;  /* 0x00007610ff087816 */ /* 0x000fe20000000008 */
[----:B------:R-:W-:Y:S01]  /*a990*/  IMAD.MOV.U32 R22, RZ, RZ, -0x1 ;  /* 0xffffffffff167424 */ /* 0x000fe200078e00ff */
[----:B------:R-:W-:-:S02]  /*a9a0*/  ISETP.LT.U32.AND P1, PT, R7, 0x5, P1 ;  /* 0x000000050700780c */ /* 0x000fc40000f21070 */
[----:B------:R-:W-:Y:S01]  /*a9b0*/  PLOP3.LUT P3, PT, PT, PT, UP0, 0x80, 0x0 ;  /* 0x000000000000781c */ /* 0x000fe20003f6f008 */
[----:B------:R-:W0:Y:S01]  /*a9c0*/  @P4 S2R R3, SR_CgaCtaId ;  /* 0x0000000000034919 */ /* 0x000e220000008800 */
[----:B------:R-:W-:-:S04]  /*a9d0*/  @P4 MOV R2, 0x400 ;  /* 0x0000040000024802 */ /* 0x000fc80000000f00 */
[----:B0-----:R-:W-:Y:S01]  /*a9e0*/  @P4 LEA R5, R3, R2, 0x18 ;  /* 0x0000000203054211 */ /* 0x001fe200078ec0ff */
[----:B------:R-:W-:-:S03]  /*a9f0*/  IMAD.WIDE.U32 R2, R4, -0x33333333, RZ ;  /* 0xcccccccd04027825 */ /* 0x000fc600078e00ff */
[----:B------:R0:W-:Y:S01]  /*aa00*/  @P4 SYNCS.ARRIVE.TRANS64.A1T0 RZ, [R5+URZ+0x88], RZ ;  /* 0x000088ff05ff49a7 */ /* 0x0001e2000810003f */
[----:B------:R-:W-:Y:S01]  /*aa10*/  IMAD.MOV.U32 R2, RZ, RZ, -0x1 ;  /* 0xffffffffff027424 */ /* 0x000fe200078e00ff */
[----:B0-----:R-:W-:Y:S02]  /*aa20*/  SHF.R.U32.HI R5, RZ, 0x2, R3 ;  /* 0x00000002ff057819 */ /* 0x001fe40000011603 */
[----:B------:R-:W-:-:S03]  /*aa30*/  SEL R3, RZ, 0x1, !P1 ;  /* 0x00000001ff037807 */ /* 0x000fc60004800000 */
[----:B------:R-:W-:Y:S01]  /*aa40*/  IMAD R7, R5, -0x5, R4 ;  /* 0xfffffffb05077824 */ /* 0x000fe200078e0204 */
[----:B------:R-:W-:Y:S02]  /*aa50*/  LOP3.LUT R0, R0, R3, RZ, 0x3c, !PT ;  /* 0x0000000300007212 */ /* 0x000fe400078e3cff */
[----:B------:R-:W-:Y:S02]  /*aa60*/  PRMT R3, RZ, 0x7610, R3 ;  /* 0x00007610ff037816 */ /* 0x000fe40000000003 */
[----:B------:R-:W-:Y:S02]  /*aa70*/  @P3 LOP3.LUT R0, R0, 0x1, R5, 0x78, !PT ;  /* 0x0000000100003812 */ /* 0x000fe400078e7805 */
[----:B--2---:R-:W-:-:S04]  /*aa80*/  IADD3 R18, P4, R18, R10, RZ ;  /* 0x0000000a12127210 */ /* 0x004fc80007f9e0ff */
[----:B------:R-:W-:Y:S01]  /*aa90*/  ISETP.GE.U32.AND P1, PT, R18, UR4, PT ;  /* 0x0000000412007c0c */ /* 0x000fe2000bf26070 */
[----:B------:R-:W-:-:S05]  /*aaa0*/  IMAD.X R17, R17, 0x1, R23, P4 ;  /* 0x0000000111117824 */ /* 0x000fca00020e0617 */
[----:B------:R-:W-:-:S13]  /*aab0*/  ISETP.GE.U32.AND.EX P1, PT, R17, UR5, PT, P1 ;  /* 0x0000000511007c0c */ /* 0x000fda000bf26110 */
[----:B------:R-:W-:Y:S05]  /*aac0*/  @P1 BRA `(.L_x_300) ;  /* 0x00000004005c1947 */ /* 0x000fea0003800000 */
[----:B------:R-:W0:Y:S01]  /*aad0*/  S2R R11, SR_CTAID.X ;  /* 0x00000000000b7919 */ /* 0x000e220000002500 */
[----:B------:R-:W-:Y:S01]  /*aae0*/  ULDC.64 UR4, c[0x0][0x628] ;  /* 0x00018a0000047ab9 */ /* 0x000fe20000000a00 */
[----:B------:R-:W1:Y:S01]  /*aaf0*/  LDC R12, c[0x0][0x144] ;  /* 0x00005100ff0c7b82 */ /* 0x000e620000000800 */
[----:B------:R-:W-:Y:S01]  /*ab00*/  ISETP.NE.U32.AND P1, PT, RZ, UR4, PT ;  /* 0x00000004ff007c0c */ /* 0x000fe2000bf25070 */
[----:B------:R-:W2:Y:S01]  /*ab10*/  S2R R9, SR_CTAID.Y ;  /* 0x0000000000097919 */ /* 0x000ea20000002600 */
[----:B------:R-:W-:Y:S01]  /*ab20*/  ULDC UR6, c[0x0][0x150] ;  /* 0x0000540000067ab9 */ /* 0x000fe20000000800 */
[----:B------:R-:W-:Y:S01]  /*ab30*/  ULDC UR7, c[0x0][0x630] ;  /* 0x00018c0000077ab9 */ /* 0x000fe20000000800 */
[----:B------:R-:W-:Y:S01]  /*ab40*/  ISETP.NE.AND.EX P1, PT, RZ, UR5, PT, P1 ;  /* 0x00000005ff007c0c */ /* 0x000fe2000bf25310 */
[----:B------:R-:W-:Y:S01]  /*ab50*/  IMAD.MOV.U32 R2, RZ, RZ, R18 ;  /* 0x000000ffff027224 */ /* 0x000fe200078e0012 */
[----:B0-----:R-:W-:-:S05]  /*ab60*/  I2FP.F32.U32 R3, R11 ;  /* 0x0000000b00037245 */ /* 0x001fca0000201000 */
[----:B------:R-:W-:Y:S01]  /*ab70*/  FMUL R14, R3, UR6 ;  /* 0x00000006030e7c20 */ /* 0x000fe20008400000 */
[----:B------:R-:W-:-:S05]  /*ab80*/  IMAD.MOV.U32 R3, RZ, RZ, R17 ;  /* 0x000000ffff037224 */ /* 0x000fca00078e0011 */
[----:B--2---:R-:W-:Y:S05]  /*ab90*/  @!P1 BRA `(.L_x_301) ;  /* 0x0000000000289947 */ /* 0x004fea0003800000 */
[----:B------:R-:W-:Y:S02]  /*aba0*/  ULDC UR6, c[0x0][0x634] ;  /* 0x00018d0000067ab9 */ /* 0x000fe40000000800 */
[----:B------:R-:W-:-:S05]  /*abb0*/  IADD3 R3, P1, R18, UR6, RZ ;  /* 0x0000000612037c10 */ /* 0x000fca000ff3e0ff */
[----:B------:R-:W-:-:S04]  /*abc0*/  IMAD.X R13, RZ, RZ, R17, P1 ;  /* 0x000000ffff0d7224 */ /* 0x000fc800008e0611 */
[----:B------:R-:W-:-:S04]  /*abd0*/  IMAD.WIDE.U32 R4, R13, UR4, RZ ;  /* 0x000000040d047c25 */ /* 0x000fc8000f8e00ff */
[----:B------:R-:W-:-:S04]  /*abe0*/  IMAD.WIDE.U32 R4, P1, R3, UR5, R4 ;  /* 0x0000000503047c25 */ /* 0x000fc8000f820004 */
[----:B------:R-:W-:-:S04]  /*abf0*/  IMAD.WIDE.U32 R2, R3, UR4, RZ ;  /* 0x0000000403027c25 */ /* 0x000fc8000f8e00ff */
[----:B------:R-:W-:Y:S01]  /*ac00*/  IMAD.MOV.U32 R2, RZ, RZ, R5 ;  /* 0x000000ffff027224 */ /* 0x000fe200078e0005 */
[----:B------:R-:W-:Y:S01]  /*ac10*/  IADD3 RZ, P3, R3, R4, RZ ;  /* 0x0000000403ff7210 */ /* 0x000fe20007f7e0ff */
[----:B------:R-:W-:-:S04]  /*ac20*/  IMAD.X R3, RZ, RZ, RZ, P1 ;  /* 0x000000ffff037224 */ /* 0x000fc800008e06ff */
[----:B------:R-:W-:-:S08]  /*ac30*/  IMAD.WIDE.U32.X R2, R13, UR5, R2, P3 ;  /* 0x000000050d027c25 */ /* 0x000fd000098e0402 */
.L_x_301:
[--C-:B------:R-:W-:Y:S01]  /*ac40*/  SHF.R.U64 R10, R2, UR7, R3.reuse ;  /* 0x00000007020a7c19 */ /* 0x100fe20008001203 */
[----:B------:R-:W0:Y:S01]  /*ac50*/  F2I.U32.TRUNC.NTZ R14, R14 ;  /* 0x0000000e000e7305 */ /* 0x000e22000020f000 */
[----:B------:R-:W-:Y:S01]  /*ac60*/  SHF.R.U32.HI R2, RZ, UR7, R3 ;  /* 0x00000007ff027c19 */ /* 0x000fe20008011603 */
[----:B------:R-:W-:Y:S01]  /*ac70*/  ULDC.64 UR4, c[0x0][0x620] ;  /* 0x0001880000047ab9 */ /* 0x000fe20000000a00 */
[----:B------:R-:W-:Y:S01]  /*ac80*/  IADD3 R5, P1, RZ, -R10, RZ ;  /* 0x8000000aff057210 */ /* 0x000fe20007f3e0ff */
[----:B------:R-:W-:Y:S01]  /*ac90*/  IMAD.MOV.U32 R3, RZ, RZ, R17 ;  /* 0x000000ffff037224 */ /* 0x000fe200078e0011 */
[----:B------:R-:W-:-:S03]  /*aca0*/  ULDC.64 UR6, c[0x0][0x640] ;  /* 0x0001900000067ab9 */ /* 0x000fc60000000a00 */
[----:B------:R-:W-:Y:S01]  /*acb0*/  IMAD.X R2, RZ, RZ, ~R2, P1 ;  /* 0x000000ffff027224 */ /* 0x000fe200008e0e02 */
[----:B------:R-:W-:-:S03]  /*acc0*/  ISETP.NE.U32.AND P1, PT, RZ, UR6, PT ;  /* 0x00000006ff007c0c */ /* 0x000fc6000bf25070 */
[----:B------:R-:W-:Y:S01]  /*acd0*/  IMAD R4, R2, UR4, RZ ;  /* 0x0000000402047c24 */ /* 0x000fe2000f8e02ff */
[----:B------:R-:W-:Y:S01]  /*ace0*/  ISETP.NE.AND.EX P1, PT, RZ, UR7, PT, P1 ;  /* 0x00000007ff007c0c */ /* 0x000fe2000bf25310 */
[----:B------:R-:W-:-:S04]  /*acf0*/  IMAD.MOV.U32 R2, RZ, RZ, R18 ;  /* 0x000000ffff027224 */ /* 0x000fc800078e0012 */
[----:B------:R-:W-:Y:S01]  /*ad00*/  IMAD.WIDE.U32 R2, R5, UR4, R2 ;  /* 0x0000000405027c25 */ /* 0x000fe2000f8e0002 */
[----:B------:R-:W-:-:S03]  /*ad10*/  ULDC UR4, c[0x0][0x618] ;  /* 0x0001860000047ab9 */ /* 0x000fc60000000800 */
[----:B------:R-:W-:Y:S01]  /*ad20*/  IMAD R5, R5, UR5, R4 ;  /* 0x0000000505057c24 */ /* 0x000fe2000f8e0204 */
[----:B------:R-:W-:Y:S01]  /*ad30*/  ULDC UR5, c[0x0][0x154] ;  /* 0x0000550000057ab9 */ /* 0x000fe20000000800 */
[----:B0-----:R-:W-:Y:S02]  /*ad40*/  IMAD.MOV R4, RZ, RZ, -R14 ;  /* 0x000000ffff047224 */ /* 0x001fe400078e0a0e */
[----:B------:R-:W0:Y:S01]  /*ad50*/  LDC R14, c[0x0][0x148] ;  /* 0x00005200ff0e7b82 */ /* 0x000e220000000800 */
[----:B------:R-:W-:Y:S02]  /*ad60*/  IMAD.IADD R3, R3, 0x1, R5 ;  /* 0x0000000103037824 */ /* 0x000fe400078e0205 */
[----:B-1----:R-:W-:Y:S01]  /*ad70*/  IMAD R11, R12, R4, R11 ;  /* 0x000000040c0b7224 */ /* 0x002fe200078e020b */
[----:B------:R-:W-:Y:S02]  /*ad80*/  I2FP.F32.U32 R4, R9 ;  /* 0x0000000900047245 */ /* 0x000fe40000201000 */
[----:B------:R-:W-:-:S02]  /*ad90*/  SHF.R.U64 R12, R2, UR4, R3 ;  /* 0x00000004020c7c19 */ /* 0x000fc40008001203 */
[----:B------:R-:W-:Y:S01]  /*ada0*/  SHF.R.U32.HI R3, RZ, UR4, R3 ;  /* 0x00000004ff037c19 */ /* 0x000fe20008011603 */
[----:B------:R-:W-:Y:S01]  /*adb0*/  FMUL R4, R4, UR5 ;  /* 0x0000000504047c20 */ /* 0x000fe20008400000 */
[----:B------:R-:W-:Y:S02]  /*adc0*/  ULDC UR4, c[0x0][0x608] ;  /* 0x0001820000047ab9 */ /* 0x000fe40000000800 */
[--C-:B------:R-:W-:Y:S01]  /*add0*/  SHF.R.U64 R15, R12, UR4, R3.reuse ;  /* 0x000000040c0f7c19 */ /* 0x100fe20008001203 */
[----:B------:R1:W2:Y:S01]  /*ade0*/  F2I.U32.TRUNC.NTZ R20, R4 ;  /* 0x0000000400147305 */ /* 0x0002a2000020f000 */
[----:B------:R-:W-:Y:S01]  /*adf0*/  SHF.R.U32.HI R2, RZ, UR4, R3 ;  /* 0x00000004ff027c19 */ /* 0x000fe20008011603 */
[----:B------:R-:W-:-:S03]  /*ae00*/  ULDC UR4, c[0x0][0x658] ;  /* 0x0001960000047ab9 */ /* 0x000fc60000000800 */
[--C-:B------:R-:W-:Y:S02]  /*ae10*/  SHF.R.U64 R13, R15, UR4, R2.reuse ;  /* 0x000000040f0d7c19 */ /* 0x100fe40008001202 */
[----:B------:R-:W-:-:S03]  /*ae20*/  SHF.R.U32.HI R19, RZ, UR4, R2 ;  /* 0x00000004ff137c19 */ /* 0x000fc60008011602 */
[----:B------:R-:W-:Y:S02]  /*ae30*/  IMAD.MOV.U32 R2, RZ, RZ, R13 ;  /* 0x000000ffff027224 */ /* 0x000fe400078e000d */
[----:B------:R-:W-:Y:S01]  /*ae40*/  IMAD.MOV.U32 R3, RZ, RZ, R19 ;  /* 0x000000ffff037224 */ /* 0x000fe200078e0013 */
[----:B-1----:R-:W-:Y:S06]  /*ae50*/  @!P1 BRA `(.L_x_302) ;  /* 0x0000000000289947 */ /* 0x002fec0003800000 */
        /* <DEDUP_REMOVED lines=10> */
.L_x_302:
[----:B------:R-:W1:Y:S01]  /*af00*/  LDC R4, c[0x0][0x65c] ;  /* 0x00019700ff047b82 */ /* 0x000e620000000800 */
[----:B------:R-:W-:Y:S01]  /*af10*/  ULDC UR4, c[0x0][0x648] ;  /* 0x0001920000047ab9 */ /* 0x000fe20000000800 */
[----:B------:R-:W-:Y:S01]  /*af20*/  LOP3.LUT R15, R15, UR16, RZ, 0xc0, !PT ;  /* 0x000000100f0f7c12 */ /* 0x000fe2000f8ec0ff */
[----:B--2---:R-:W-:Y:S01]  /*af30*/  IMAD.MOV R20, RZ, RZ, -R20 ;  /* 0x000000ffff147224 */ /* 0x004fe200078e0a14 */
[----:B------:R-:W-:Y:S01]  /*af40*/  SHF.R.U64 R2, R2, UR4, R3 ;  /* 0x0000000402027c19 */ /* 0x000fe20008001203 */
[----:B------:R-:W-:Y:S01]  /*af50*/  ULDC UR4, c[0x0][0x638] ;  /* 0x00018e0000047ab9 */ /* 0x000fe20000000800 */
[----:B------:R-:W-:Y:S01]  /*af60*/  LOP3.LUT R12, R12, UR15, RZ, 0xc0, !PT ;  /* 0x0000000f0c0c7c12 */ /* 0x000fe2000f8ec0ff */
[----:B------:R-:W-:Y:S01]  /*af70*/  ULDC UR5, c[0x0][0x610] ;  /* 0x0001840000057ab9 */ /* 0x000fe20000000800 */
[----:B------:R-:W-:Y:S01]  /*af80*/  IMAD.MOV.U32 R3, RZ, RZ, 0x1 ;  /* 0x00000001ff037424 */ /* 0x000fe200078e00ff */
[----:B-1----:R-:W-:Y:S01]  /*af90*/  ISETP.NE.AND P1, PT, R4, 0x1, PT ;  /* 0x000000010400780c */ /* 0x002fe20003f25270 */
[----:B------:R-:W-:-:S02]  /*afa0*/  IMAD.MOV R4, RZ, RZ, -R2 ;  /* 0x000000ffff047224 */ /* 0x000fc400078e0a02 */
[----:B------:R-:W-:Y:S02]  /*afb0*/  IMAD R2, R2, UR17, R15 ;  /* 0x0000001102027c24 */ /* 0x000fe4000f8e020f */
[----:B------:R-:W-:Y:S01]  /*afc0*/  IMAD R13, R4, UR4, R13 ;  /* 0x00000004040d7c24 */ /* 0x000fe2000f8e020d */
[----:B------:R-:W-:-:S07]  /*afd0*/  ULDC UR4, c[0x0][0x600] ;  /* 0x0001800000047ab9 */ /* 0x000fce0000000800 */
[----:B0-----:R-:W-:-:S04]  /*afe0*/  @P1 IMAD R11, R14, R20, R9 ;  /* 0x000000140e0b1224 */ /* 0x001fc800078e0209 */
[----:B------:R-:W-:Y:S02]  /*aff0*/  IMAD R11, R2, UR5, R11 ;  /* 0x00000005020b7c24 */ /* 0x000fe4000f8e020b */
[----:B------:R-:W-:-:S05]  /*b000*/  IMAD R2, R13, UR4, R12 ;  /* 0x000000040d027c24 */ /* 0x000fca000f8e020c */
[----:B------:R-:W-:Y:S02]  /*b010*/  SEL R22, R2, R11, !P1 ;  /* 0x0000000b02167207 */ /* 0x000fe40004800000 */
[----:B------:R-:W-:Y:S01]  /*b020*/  SEL R19, R11, R2, !P1 ;  /* 0x000000020b137207 */ /* 0x000fe20004800000 */
[----:B------:R-:W-:-:S07]  /*b030*/  IMAD.MOV.U32 R2, RZ, RZ, R10 ;  /* 0x000000ffff027224 */ /* 0x000fce00078e000a */
.L_x_300:
[----:B------:R-:W-:Y:S05]  /*b040*/  BSYNC B1 ;  /* 0x0000000000017941 */ /* 0x000fea0003800000 */
.L_x_299:
[----:B------:R-:W-:-:S13]  /*b050*/  LOP3.LUT P1, RZ, R3, 0xff, RZ, 0xc0, !PT ;  /* 0x000000ff03ff7812 */ /* 0x000fda000782c0ff */
[----:B------:R-:W-:Y:S05]  /*b060*/  @P1 BRA `(.L_x_303) ;  /* 0xfffffff400301947 */ /* 0x000fea000383ffff */
[----:B------:R-:W-:Y:S05]  /*b070*/  BSYNC B0 ;  /* 0x0000000000007941 */ /* 0x000fea0003800000 */
.L_x_291:
[----:B------:R-:W-:-:S03]  /*b080*/  UMOV UR4, 0xffffffff ;  /* 0xffffffff00047882 */ /* 0x000fc60000000000 */
[----:B------:R-:W-:Y:S05]  /*b090*/  BRA.DIV UR4, `(.L_x_304) ;  /* 0x0000000604647947 */ /* 0x000fea000b800000 */
[----:B------:R-:W-:-:S13]  /*b0a0*/  ELECT P6, URZ, PT ;  /* 0x00000000003f782f */ /* 0x000fda00038c0000 */
.L_x_321:
[----:B------:R-:W-:Y:S04]  /*b0b0*/  BSSY B0, `(.L_x_305) ;  /* 0x0000034000007945 */ /* 0x000fe80003800000 */
[----:B------:R-:W-:Y:S05]  /*b0c0*/  @!P6 BRA `(.L_x_306) ;  /* 0x0000000000c8e947 */ /* 0x000fea0003800000 */
[----:B------:R-:W-:-:S04]  /*b0d0*/  LOP3.LUT R16, R16, 0x2, RZ, 0xfc, !PT ;  /* 0x0000000210107812 */ /* 0x000fc800078efcff */
[----:B------:R-:W-:-:S13]  /*b0e0*/  ISETP.NE.AND P0, PT, R16, 0x3, PT ;  /* 0x000000031000780c */ /* 0x000fda0003f05270 */
[----:B------:R-:W-:Y:S05]  /*b0f0*/  @!P0 BRA `(.L_x_307) ;  /* 0x0000000000048947 */ /* 0x000fea0003800000 */
[----:B------:R-:W-:Y:S01]  /*b100*/  BPT.TRAP 0x1 ;  /* 0x000000040000795c */ /* 0x000fe20000300000 */
.L_x_307:
[----:B------:R-:W0:Y:S01]  /*b110*/  S2R R3, SR_CgaCtaId ;  /* 0x0000000000037919 */ /* 0x000e220000008800 */
[----:B------:R-:W-:Y:S02]  /*b120*/  MOV R2, 0x400 ;  /* 0x0000040000027802 */ /* 0x000fe40000000f00 */
[----:B------:R-:W-:Y:S02]  /*b130*/  SHF.L.U32 R4, R0, 0x1f, RZ ;  /* 0x0000001f00047819 */ /* 0x000fe400000006ff */
[----:B0-----:R-:W-:-:S05]  /*b140*/  LEA R2, R3, R2, 0x18 ;  /* 0x0000000203027211 */ /* 0x001fca00078ec0ff */
[----:B------:R-:W-:-:S04]  /*b150*/  VIADD R2, R2, 0x28 ;  /* 0x0000002802027836 */ /* 0x000fc80000000000 */
[C---:B------:R-:W-:Y:S02]  /*b160*/  IMAD R9, R7.reuse, 0x8, R2 ;  /* 0x0000000807097824 */ /* 0x040fe400078e0202 */
[----:B------:R-:W-:Y:S02]  /*b170*/  VIADD R7, R7, 0x1 ;  /* 0x0000000107077836 */ /* 0x000fe40000000000 */
[----:B------:R-:W0:Y:S03]  /*b180*/  SYNCS.PHASECHK.TRANS64.TRYWAIT P0, [R9+URZ], R4 ;  /* 0x00000004090075a7 */ /* 0x000e26000800017f */
[----:B------:R-:W-:-:S04]  /*b190*/  ISETP.NE.AND P1, PT, R7, 0x5, PT ;  /* 0x000000050700780c */ /* 0x000fc80003f25270 */
[----:B------:R-:W-:Y:S02]  /*b1a0*/  SEL R3, RZ, 0x1, P1 ;  /* 0x00000001ff037807 */ /* 0x000fe40000800000 */
[----:B------:R-:W-:Y:S02]  /*b1b0*/  SEL R7, R7, RZ, P1 ;  /* 0x000000ff07077207 */ /* 0x000fe40000800000 */
[----:B------:R-:W-:-:S03]  /*b1c0*/  LOP3.LUT R6, R0, R3, RZ, 0x3c, !PT ;  /* 0x0000000300067212 */ /* 0x000fc600078e3cff */
[----:B------:R-:W-:Y:S01]  /*b1d0*/  IMAD R8, R7, 0x8, R2 ;  /* 0x0000000807087824 */ /* 0x000fe200078e0202 */
[----:B------:R-:W-:Y:S01]  /*b1e0*/  SHF.L.U32 R5, R6, 0x1f, RZ ;  /* 0x0000001f06057819 */ /* 0x000fe200000006ff */
[----:B0-----:R-:W-:Y:S06]  /*b1f0*/  @!P0 BRA `(.L_x_308) ;  /* 0x00000004002c8947 */ /* 0x001fec0003800000 */
.L_x_322:
[----:B------:R-:W1:Y:S01]  /*b200*/  SYNCS.PHASECHK.TRANS64.TRYWAIT P0, [R8+URZ], R5 ;  /* 0x00000005080075a7 */ /* 0x000e62000800017f */
[----:B------:R-:W-:-:S05]  /*b210*/  VIADD R0, R7, 0x1 ;  /* 0x0000000107007836 */ /* 0x000fca0000000000 */
[----:B------:R-:W-:-:S04]  /*b220*/  ISETP.NE.AND P1, PT, R0, 0x5, PT ;  /* 0x000000050000780c */ /* 0x000fc80003f25270 */
[----:B------:R-:W-:Y:S02]  /*b230*/  SEL R3, RZ, 0x1, P1 ;  /* 0x00000001ff037807 */ /* 0x000fe40000800000 */
[----:B------:R-:W-:Y:S02]  /*b240*/  SEL R7, R0, RZ, P1 ;  /* 0x000000ff00077207 */ /* 0x000fe40000800000 */
[----:B------:R-:W-:-:S03]  /*b250*/  LOP3.LUT R6, R6, R3, RZ, 0x3c, !PT ;  /* 0x0000000306067212 */ /* 0x000fc600078e3cff */
[----:B0-----:R-:W-:Y:S01]  /*b260*/  IMAD R9, R7, 0x8, R2 ;  /* 0x0000000807097824 */ /* 0x001fe200078e0202 */
[----:B------:R-:W-:Y:S01]  /*b270*/  SHF.L.U32 R4, R6, 0x1f, RZ ;  /* 0x0000001f06047819 */ /* 0x000fe200000006ff */
[----:B-1----:R-:W-:Y:S06]  /*b280*/  @!P0 BRA `(.L_x_309) ;  /* 0x00000004001c8947 */ /* 0x002fec0003800000 */
.L_x_323:
[----:B------:R-:W1:Y:S01]  /*b290*/  SYNCS.PHASECHK.TRANS64.TRYWAIT P0, [R9+URZ], R4 ;  /* 0x00000004090075a7 */ /* 0x000e62000800017f */
[----:B------:R-:W-:-:S05]  /*b2a0*/  VIADD R0, R7, 0x1 ;  /* 0x0000000107007836 */ /* 0x000fca0000000000 */
[----:B------:R-:W-:-:S04]  /*b2b0*/  ISETP.NE.AND P1, PT, R0, 0x5, PT ;  /* 0x000000050000780c */ /* 0x000fc80003f25270 */
[----:B------:R-:W-:Y:S02]  /*b2c0*/  SEL R3, RZ, 0x1, P1 ;  /* 0x00000001ff037807 */ /* 0x000fe40000800000 */
[----:B------:R-:W-:Y:S02]  /*b2d0*/  SEL R7, R0, RZ, P1 ;  /* 0x000000ff00077207 */ /* 0x000fe40000800000 */
[----:B------:R-:W-:-:S03]  /*b2e0*/  LOP3.LUT R11, R6, R3, RZ, 0x3c, !PT ;  /* 0x00000003060b7212 */ /* 0x000fc600078e3cff */
[----:B------:R-:W-:Y:S01]  /*b2f0*/  IMAD R6, R7, 0x8, R2 ;  /* 0x0000000807067824 */ /* 0x000fe200078e0202 */
[----:B0-----:R-:W-:Y:S01]  /*b300*/  SHF.L.U32 R5, R11, 0x1f, RZ ;  /* 0x0000001f0b057819 */ /* 0x001fe200000006ff */
[----:B-1----:R-:W-:Y:S06]  /*b310*/  @!P0 BRA `(.L_x_310) ;  /* 0x00000004000c8947 */ /* 0x002fec0003800000 */
.L_x_324:
[----:B------:R-:W1:Y:S01]  /*b320*/  SYNCS.PHASECHK.TRANS64.TRYWAIT P0, [R6+URZ], R5 ;  /* 0x00000005060075a7 */ /* 0x000e62000800017f */
[----:B------:R-:W-:-:S05]  /*b330*/  VIADD R0, R7, 0x1 ;  /* 0x0000000107007836 */ /* 0x000fca0000000000 */
[----:B------:R-:W-:-:S04]  /*b340*/  ISETP.NE.AND P1, PT, R0, 0x5, PT ;  /* 0x000000050000780c */ /* 0x000fc80003f25270 */
[----:B0-----:R-:W-:Y:S02]  /*b350*/  SEL R4, RZ, 0x1, P1 ;  /* 0x00000001ff047807 */ /* 0x001fe40000800000 */
[----:B------:R-:W-:Y:S02]  /*b360*/  SEL R3, R0, RZ, P1 ;  /* 0x000000ff00037207 */ /* 0x000fe40000800000 */
[----:B------:R-:W-:Y:S01]  /*b370*/  LOP3.LUT R0, R11, R4, RZ, 0x3c, !PT ;  /* 0x000000040b007212 */ /* 0x000fe200078e3cff */
[----:B-1----:R-:W-:Y:S06]  /*b380*/  @!P0 BRA `(.L_x_311) ;  /* 0x0000000400048947 */ /* 0x002fec0003800000 */
.L_x_325:
[----:B------:R-:W-:Y:S01]  /*b390*/  IMAD R3, R3, 0x8, R2 ;  /* 0x0000000803037824 */ /* 0x000fe200078e0202 */
[----:B------:R-:W-:-:S07]  /*b3a0*/  SHF.L.U32 R0, R0, 0x1f, RZ ;  /* 0x0000001f00007819 */ /* 0x000fce00000006ff */
.L_x_312:
[----:B-1----:R1:W2:Y:S02]  /*b3b0*/  SYNCS.PHASECHK.TRANS64.TRYWAIT P0, [R3+URZ], R0 ;  /* 0x00000000030075a7 */ /* 0x0022a4000800017f */
[----:B--2---:R-:W-:Y:S05]  /*b3c0*/  @!P0 NANOSLEEP.SYNCS 0x989680 ;  /* 0x009896800000895d */ /* 0x004fea0003900000 */
[----:B------:R-:W2:Y:S02]  /*b3d0*/  @!P0 SYNCS.PHASECHK.TRANS64 P0, [R3+URZ], R0 ;  /* 0x00000000030085a7 */ /* 0x000ea4000800007f */
[----:B--2---:R-:W-:Y:S05]  /*b3e0*/  @!P0 BRA `(.L_x_312) ;  /* 0xfffffffc00f08947 */ /* 0x004fea000383ffff */
.L_x_306:
[----:B------:R-:W-:Y:S05]  /*b3f0*/  BSYNC B0 ;  /* 0x0000000000007941 */ /* 0x000fea0003800000 */
.L_x_305:
[----:B------:R-:W-:Y:S05]  /*b400*/  EXIT ;  /* 0x000000000000794d */ /* 0x000fea0003800000 */
.L_x_15:
[----:B-1----:R1:W2:Y:S02]  /*b410*/  SYNCS.PHASECHK.TRANS64.TRYWAIT P0, [R159+URZ], R0 ;  /* 0x000000009f0075a7 */ /* 0x0022a4000800017f */
[----:B--2---:R-:W-:Y:S05]  /*b420*/  @!P0 NANOSLEEP.SYNCS 0x989680 ;  /* 0x009896800000895d */ /* 0x004fea0003900000 */
[----:B------:R-:W2:Y:S02]  /*b430*/  @!P0 SYNCS.PHASECHK.TRANS64 P0, [R159+URZ], R0 ;  /* 0x000000009f0085a7 */ /* 0x000ea4000800007f */
[----:B--2---:R-:W-:Y:S05]  /*b440*/  @!P0 BRA `(.L_x_15) ;  /* 0xfffffffc00f08947 */ /* 0x004fea000383ffff */
[----:B------:R-:W-:Y:S05]  /*b450*/  BRA `(.L_x_313) ;  /* 0xffffff6000107947 */ /* 0x000fea000383ffff */
.L_x_20:
[----:B--2---:R2:W3:Y:S02]  /*b460*/  SYNCS.PHASECHK.TRANS64.TRYWAIT P1, [R3+URZ], R0 ;  /* 0x00000000030075a7 */ /* 0x0044e4000802017f */
[----:B---3--:R-:W-:Y:S05]  /*b470*/  @!P1 NANOSLEEP.SYNCS 0x989680 ;  /* 0x009896800000995d */ /* 0x008fea0003900000 */
[----:B------:R-:W3:Y:S02]  /*b480*/  @!P1 SYNCS.PHASECHK.TRANS64 P1, [R3+URZ], R0 ;  /* 0x00000000030095a7 */ /* 0x000ee4000802007f */
[----:B---3--:R-:W-:Y:S05]  /*b490*/  @!P1 BRA `(.L_x_20) ;  /* 0xfffffffc00f09947 */ /* 0x008fea000383ffff */
[----:B------:R-:W-:Y:S05]  /*b4a0*/  BRA `(.L_x_19) ;  /* 0xffffff60007c7947 */ /* 0x000fea000383ffff */
.L_x_25:
[----:B--2---:R-:W-:-:S04]  /*b4b0*/  IMAD.U32 R4, RZ, RZ, UR4 ;  /* 0x00000004ff047e24 */ /* 0x004fc8000f8e00ff */
[----:B------:R2:W3:Y:S03]  /*b4c0*/  SYNCS.PHASECHK.TRANS64.TRYWAIT P1, [R4+URZ], R3 ;  /* 0x00000003040075a7 */ /* 0x0004e6000802017f */
[----:B---3--:R-:W-:Y:S05]  /*b4d0*/  @!P1 NANOSLEEP.SYNCS 0x989680 ;  /* 0x009896800000995d */ /* 0x008fea0003900000 */
[----:B------:R-:W3:Y:S02]  /*b4e0*/  @!P1 SYNCS.PHASECHK.TRANS64 P1, [R4+URZ], R3 ;  /* 0x00000003040095a7 */ /* 0x000ee4000802007f */
[----:B---3--:R-:W-:Y:S05]  /*b4f0*/  @!P1 BRA `(.L_x_25) ;  /* 0xfffffffc00ec9947 */ /* 0x008fea000383ffff */
[----:B------:R-:W-:Y:S05]  /*b500*/  BRA `(.L_x_24) ;  /* 0xffffff6400587947 */ /* 0x000fea000383ffff */
.L_x_31:
[----:B-1----:R1:W2:Y:S02]  /*b510*/  SYNCS.PHASECHK.TRANS64.TRYWAIT P0, [R159+URZ+0x10], R0 ;  /* 0x000010009f0075a7 */ /* 0x0022a4000800017f */
[----:B--2---:R-:W-:Y:S05]  /*b520*/  @!P0 NANOSLEEP.SYNCS 0x989680 ;  /* 0x009896800000895d */ /* 0x004fea0003900000 */
[----:B------:R-:W2:Y:S02]  /*b530*/  @!P0 SYNCS.PHASECHK.TRANS64 P0, [R159+URZ+0x10], R0 ;  /* 0x000010009f0085a7 */ /* 0x000ea4000800007f */
[----:B--2---:R-:W-:Y:S05]  /*b540*/  @!P0 BRA `(.L_x_31) ;  /* 0xfffffffc00f08947 */ /* 0x004fea000383ffff */
[----:B------:R-:W-:Y:S05]  /*b550*/  BRA `(.L_x_314) ;  /* 0xffffff68009c7947 */ /* 0x000fea000383ffff */
.L_x_292:
[----:B------:R-:W-:Y:S01]  /*b560*/  BSSY B1, `(.L_x_315) ;  /* 0x0000006000017945 */ /* 0x000fe20003800000 */
[----:B------:R-:W-:-:S07]  /*b570*/  IMAD.MOV.U32 R15, RZ, RZ, -0x1 ;  /* 0xffffffffff0f7424 */ /* 0x000fce00078e00ff */
[----:B-----5:R-:W-:Y:S05]  /*b580*/  WARPSYNC.COLLECTIVE R15, `(.L_x_316) ;  /* 0x000000000f0c7348 */ /* 0x020fea0003c00000 */
[----:B------:R-:W-:Y:S02]  /*b590*/  ELECT P6, UR62, PT ;  /* 0x00000000003e782f */ /* 0x000fe400038c0000 */
[----:B------:R-:W-:Y:S01]  /*b5a0*/  MOV R14, UR62 ;  /* 0x0000003e000e7c02 */ /* 0x000fe20008000f00 */
[----:B-----5:R-:W-:Y:S10]  /*b5b0*/  ENDCOLLECTIVE ;  /* 0x000000000000791b */ /* 0x020ff40003800000 */
.L_x_316:
[----:B------:R-:W-:Y:S05]  /*b5c0*/  BSYNC B1 ;  /* 0x0000000000017941 */ /* 0x000fea0003800000 */
.L_x_315:
[----:B------:R-:W-:Y:S05]  /*b5d0*/  BRA `(.L_x_317) ;  /* 0xffffffec00e07947 */ /* 0x000fea000383ffff */
.L_x_295:
[----:B0-----:R0:W1:Y:S02]  /*b5e0*/  SYNCS.PHASECHK.TRANS64.TRYWAIT P1, [R10+URZ+0x28], R5 ;  /* 0x000028050a0075a7 */ /* 0x001064000802017f */
[----:B-1----:R-:W-:Y:S05]  /*b5f0*/  @!P1 NANOSLEEP.SYNCS 0x989680 ;  /* 0x009896800000995d */ /* 0x002fea0003900000 */
[----:B------:R-:W1:Y:S02]  /*b600*/  @!P1 SYNCS.PHASECHK.TRANS64 P1, [R10+URZ+0x28], R5 ;  /* 0x000028050a0095a7 */ /* 0x000e64000802007f */
[----:B-1----:R-:W-:Y:S05]  /*b610*/  @!P1 BRA `(.L_x_295) ;  /* 0xfffffffc00f09947 */ /* 0x002fea000383ffff */
[----:B------:R-:W-:Y:S05]  /*b620*/  BRA `(.L_x_318) ;  /* 0xfffffff000147947 */ /* 0x000fea000383ffff */
.L_x_304:
[----:B------:R-:W-:Y:S01]  /*b630*/  BSSY B0, `(.L_x_319) ;  /* 0x0000006000007945 */ /* 0x000fe20003800000 */
[----:B------:R-:W-:-:S07]  /*b640*/  IMAD.MOV.U32 R15, RZ, RZ, -0x1 ;  /* 0xffffffffff0f7424 */ /* 0x000fce00078e00ff */
[----:B-----5:R-:W-:Y:S05]  /*b650*/  WARPSYNC.COLLECTIVE R15, `(.L_x_320) ;  /* 0x000000000f0c7348 */ /* 0x020fea0003c00000 */
[----:B------:R-:W-:Y:S02]  /*b660*/  ELECT P6, UR62, PT ;  /* 0x00000000003e782f */ /* 0x000fe400038c0000 */
[----:B------:R-:W-:Y:S01]  /*b670*/  MOV R14, UR62 ;  /* 0x0000003e000e7c02 */ /* 0x000fe20008000f00 */
[----:B-----5:R-:W-:Y:S10]  /*b680*/  ENDCOLLECTIVE ;  /* 0x000000000000791b */ /* 0x020ff40003800000 */
.L_x_320:
[----:B------:R-:W-:Y:S05]  /*b690*/  BSYNC B0 ;  /* 0x0000000000007941 */ /* 0x000fea0003800000 */
.L_x_319:
[----:B------:R-:W-:Y:S05]  /*b6a0*/  BRA `(.L_x_321) ;  /* 0xfffffff800807947 */ /* 0x000fea000383ffff */
.L_x_308:
[----:B0-----:R0:W1:Y:S02]  /*b6b0*/  SYNCS.PHASECHK.TRANS64.TRYWAIT P0, [R9+URZ], R4 ;  /* 0x00000004090075a7 */ /* 0x001064000800017f */
[----:B-1----:R-:W-:Y:S05]  /*b6c0*/  @!P0 NANOSLEEP.SYNCS 0x989680 ;  /* 0x009896800000895d */ /* 0x002fea0003900000 */
[----:B------:R-:W1:Y:S02]  /*b6d0*/  @!P0 SYNCS.PHASECHK.TRANS64 P0, [R9+URZ], R4 ;  /* 0x00000004090085a7 */ /* 0x000e64000800007f */
[----:B-1----:R-:W-:Y:S05]  /*b6e0*/  @!P0 BRA `(.L_x_308) ;  /* 0xfffffffc00f08947 */ /* 0x002fea000383ffff */
[----:B------:R-:W-:Y:S05]  /*b6f0*/  BRA `(.L_x_322) ;  /* 0xfffffff800c07947 */ /* 0x000fea000383ffff */
.L_x_309:
[----:B0-----:R0:W1:Y:S02]  /*b700*/  SYNCS.PHASECHK.TRANS64.TRYWAIT P0, [R8+URZ], R5 ;  /* 0x00000005080075a7 */ /* 0x001064000800017f */
[----:B-1----:R-:W-:Y:S05]  /*b710*/  @!P0 NANOSLEEP.SYNCS 0x989680 ;  /* 0x009896800000895d */ /* 0x002fea0003900000 */
[----:B------:R-:W1:Y:S02]  /*b720*/  @!P0 SYNCS.PHASECHK.TRANS64 P0, [R8+URZ], R5 ;  /* 0x00000005080085a7 */ /* 0x000e64000800007f */
[----:B-1----:R-:W-:Y:S05]  /*b730*/  @!P0 BRA `(.L_x_309) ;  /* 0xfffffffc00f08947 */ /* 0x002fea000383ffff */
[----:B------:R-:W-:Y:S05]  /*b740*/  BRA `(.L_x_323) ;  /* 0xfffffff800d07947 */ /* 0x000fea000383ffff */
.L_x_310:
[----:B0-----:R0:W1:Y:S02]  /*b750*/  SYNCS.PHASECHK.TRANS64.TRYWAIT P0, [R9+URZ], R4 ;  /* 0x00000004090075a7 */ /* 0x001064000800017f */
[----:B-1----:R-:W-:Y:S05]  /*b760*/  @!P0 NANOSLEEP.SYNCS 0x989680 ;  /* 0x009896800000895d */ /* 0x002fea0003900000 */
[----:B------:R-:W1:Y:S02]  /*b770*/  @!P0 SYNCS.PHASECHK.TRANS64 P0, [R9+URZ], R4 ;  /* 0x00000004090085a7 */ /* 0x000e64000800007f */
[----:B-1----:R-:W-:Y:S05]  /*b780*/  @!P0 BRA `(.L_x_310) ;  /* 0xfffffffc00f08947 */ /* 0x002fea000383ffff */
[----:B------:R-:W-:Y:S05]  /*b790*/  BRA `(.L_x_324) ;  /* 0xfffffff800e07947 */ /* 0x000fea000383ffff */
.L_x_311:
[----:B0-----:R0:W1:Y:S02]  /*b7a0*/  SYNCS.PHASECHK.TRANS64.TRYWAIT P0, [R6+URZ], R5 ;  /* 0x00000005060075a7 */ /* 0x001064000800017f */
[----:B-1----:R-:W-:Y:S05]  /*b7b0*/  @!P0 NANOSLEEP.SYNCS 0x989680 ;  /* 0x009896800000895d */ /* 0x002fea0003900000 */
[----:B------:R-:W1:Y:S02]  /*b7c0*/  @!P0 SYNCS.PHASECHK.TRANS64 P0, [R6+URZ], R5 ;  /* 0x00000005060085a7 */ /* 0x000e64000800007f */
[----:B-1----:R-:W-:Y:S05]  /*b7d0*/  @!P0 BRA `(.L_x_311) ;  /* 0xfffffffc00f08947 */ /* 0x002fea000383ffff */
[----:B------:R-:W-:Y:S05]  /*b7e0*/  BRA `(.L_x_325) ;  /* 0xfffffff800e87947 */ /* 0x000fea000383ffff */
.L_x_326:
[----:B------:R-:W-:-:S00]  /*b7f0*/  BRA `(.L_x_326) ;  /* 0xfffffffc00fc7947 */ /* 0x000fc0000383ffff */
[----:B------:R-:W-:-:S00]  /*b800*/  NOP ;  /* 0x0000000000007918 */ /* 0x000fc00000000000 */
[----:B------:R-:W-:-:S00]  /*b810*/  NOP ;  /* 0x0000000000007918 */ /* 0x000fc00000000000 */
[----:B------:R-:W-:-:S00]  /*b820*/  NOP ;  /* 0x0000000000007918 */ /* 0x000fc00000000000 */
[----:B------:R-:W-:-:S00]  /*b830*/  NOP ;  /* 0x0000000000007918 */ /* 0x000fc00000000000 */
[----:B------:R-:W-:-:S00]  /*b840*/  NOP ;  /* 0x0000000000007918 */ /* 0x000fc00000000000 */
[----:B------:R-:W-:-:S00]  /*b850*/  NOP ;  /* 0x0000000000007918 */ /* 0x000fc00000000000 */
[----:B------:R-:W-:-:S00]  /*b860*/  NOP ;  /* 0x0000000000007918 */ /* 0x000fc00000000000 */
[----:B------:R-:W-:-:S00]  /*b870*/  NOP ;  /* 0x0000000000007918 */ /* 0x000fc00000000000 */
.L_x_327:


//--------------------- .nv.global.init           --------------------------
	.section	.nv.global.init,"aw",@progbits
.nv.global.init:
	.type		$str$22,@object
	.size		$str$22,($str$23 - $str$22)
$str$22:
        /*0000*/ 	.byte	0x6b, 0x5f, 0x74, 0x69, 0x6c, 0x65, 0x5f, 0x63, 0x6f, 0x75, 0x6e, 0x74, 0x20, 0x3e, 0x3d, 0x20
        /*0010*/ 	.byte	0x31, 0x00
	.type		$str$23,@object
	.size		$str$23,(__unnamed_1 - $str$23)
$str$23:
        /*0012*/ 	.byte	0x2f, 0x74, 0x6d, 0x70, 0x2f, 0x63, 0x75, 0x74, 0x6c, 0x61, 0x73, 0x73, 0x5f, 0x73, 0x77, 0x65
        /*0022*/ 	.byte	0x65, 0x70, 0x5f, 0x73, 0x72, 0x63, 0x2f, 0x69, 0x6e, 0x63, 0x6c, 0x75, 0x64, 0x65, 0x2f, 0x63
        /*0032*/ 	.byte	0x75, 0x74, 0x6c, 0x61, 0x73, 0x73, 0x2f, 0x67, 0x65, 0x6d, 0x6d, 0x2f, 0x63, 0x6f, 0x6c, 0x6c
        /*0042*/ 	.byte	0x65, 0x63, 0x74, 0x69, 0x76, 0x65, 0x2f, 0x73, 0x6d, 0x39, 0x30, 0x5f, 0x6d, 0x6d, 0x61, 0x5f
        /*0052*/ 	.byte	0x74, 0x6d, 0x61, 0x5f, 0x67, 0x6d, 0x6d, 0x61, 0x5f, 0x73, 0x73, 0x5f, 0x77, 0x61, 0x72, 0x70
        /*0062*/ 	.byte	0x73, 0x70, 0x65, 0x63, 0x69, 0x61, 0x6c, 0x69, 0x7a, 0x65, 0x64, 0x2e, 0x68, 0x70, 0x70, 0x00
	.type		__unnamed_1,@object
	.size		__unnamed_1,(.L_0 - __unnamed_1)
__unnamed_1:
        /*0072*/ 	.byte	0x76, 0x6f, 0x69, 0x64, 0x20, 0x63, 0x75, 0x74, 0x6c, 0x61, 0x73, 0x73, 0x3a, 0x3a, 0x67, 0x65
        /* <DEDUP_REMOVED lines=179> */
        /*0bb2*/ 	.byte	0x65, 0x6e, 0x74, 0x69, 0x74, 0x79, 0x5d, 0x00
.L_0:


//--------------------- .nv.shared._ZN7cutlass13device_kernelINS_4gemm6kernel13GemmUniversalIN4cute5tupleIJiiiiEEENS1_10collective13CollectiveMmaINS1_34MainloopSm90TmaGmmaWarpSpecializedILi5ENS5_IJNS4_1CILi1EEESB_SB_EEENS1_32KernelTmaWarpSpecializedPingpongEEENS5_IJNSA_ILi64EEENSA_ILi256EEESF_EEENS_6half_tENS5_IJlSB_lEEESI_SJ_NS4_8TiledMMAINS4_8MMA_AtomIJNS4_4SM904GMMA26MMA_64x256x16_F32F16F16_SSILNSN_5MajorE0ELSP_0ELNSN_7ScaleInE1ELSQ_1EEEEEENS4_6LayoutISC_NS5_IJNSA_ILi0EEESU_SU_EEEEENS5_IJNS4_10UnderscoreESX_SX_EEEEENS4_13SM90_TMA_LOADENS4_14ComposedLayoutINS4_7SwizzleILi3ELi4ELi3EEENS4_18smem_ptr_flag_bitsILi16EEENST_INS5_IJNSA_ILi8EEESF_EEENS5_IJSF_SB_EEEEEEEvNS4_8identityES10_S1A_vS1B_EENS_8epilogue10collective6detail29Sm90TmaWarpSpecializedAdapterINS1E_15DefaultEpilogueISI_SJ_SJ_NS1D_6thread17LinearCombinationISI_Li1EffLNS1I_9ScaleType4KindE0ELNS_15FloatRoundStyleE2ESI_EENS1_15EpilogueDefaultEEEEEvvEEEEvNT_6ParamsE --------------------------
	.section	.nv.shared._ZN7cutlass13device_kernelINS_4gemm6kernel13GemmUniversalIN4cute5tupleIJiiiiEEENS1_10collective13CollectiveMmaINS1_34MainloopSm90TmaGmmaWarpSpecializedILi5ENS5_IJNS4_1CILi1EEESB_SB_EEENS1_32KernelTmaWarpSpecializedPingpongEEENS5_IJNSA_ILi64EEENSA_ILi256EEESF_EEENS_6half_tENS5_IJlSB_lEEESI_SJ_NS4_8TiledMMAINS4_8MMA_AtomIJNS4_4SM904GMMA26MMA_64x256x16_F32F16F16_SSILNSN_5MajorE0ELSP_0ELNSN_7ScaleInE1ELSQ_1EEEEEENS4_6LayoutISC_NS5_IJNSA_ILi0EEESU_SU_EEEEENS5_IJNS4_10UnderscoreESX_SX_EEEEENS4_13SM90_TMA_LOADENS4_14ComposedLayoutINS4_7SwizzleILi3ELi4ELi3EEENS4_18smem_ptr_flag_bitsILi16EEENST_INS5_IJNSA_ILi8EEESF_EEENS5_IJSF_SB_EEEEEEEvNS4_8identityES10_S1A_vS1B_EENS_8epilogue10collective6detail29Sm90TmaWarpSpecializedAdapterINS1E_15DefaultEpilogueISI_SJ_SJ_NS1D_6thread17LinearCombinationISI_Li1EffLNS1I_9ScaleType4KindE0ELNS_15FloatRoundStyleE2ESI_EENS1_15EpilogueDefaultEEEEEvvEEEEvNT_6ParamsE,"aw",@nobits
	.sectionflags	@""
	.align	16
	.zero		1024


//--------------------- .nv.shared.reserved.0     --------------------------
	.section	.nv.shared.reserved.0,"aw",@nobits
	.weak		__nv_reservedSMEM_offset_0_alias
	.size		__nv_reservedSMEM_offset_0_alias, 0, 0
	.other		__nv_reservedSMEM_offset_0_alias,@"STO_CUDA_RESERVED_SHARED STV_DEFAULT"
__nv_reservedSMEM_offset_0_alias:
	.zero		0


//--------------------- .nv.global                --------------------------
	.section	.nv.global,"aw",@nobits
.nv.global:
	.type		_ZN40_INTERNAL_df9e1cbc_4_k_cu_c4fab672_269694cute1_E,@object
	.size		_ZN40_INTERNAL_df9e1cbc_4_k_cu_c4fab672_269694cute1_E,(_ZN40_INTERNAL_df9e1cbc_4_k_cu_c4fab672_269694cuda3std3__45__cpo6cbeginE - _ZN40_INTERNAL_df9e1cbc_4_k_cu_c4fab672_269694cute1_E)
_ZN40_INTERNAL_df9e1cbc_4_k_cu_c4fab672_269694cute1_E:
	.zero		1
	.type		_ZN40_INTERNAL_df9e1cbc_4_k_cu_c4fab672_269694cuda3std3__45__cpo6cbeginE,@object
	.size		_ZN40_INTERNAL_df9e1cbc_4_k_cu_c4fab672_269694cuda3std3__45__cpo6cbeginE,(_ZN40_INTERNAL_df9e1cbc_4_k_cu_c4fab672_269694cuda3std3__48in_placeE - _ZN40_INTERNAL_df9e1cbc_4_k_cu_c4fab672_269694cuda3std3__45__cpo6cbeginE)
_ZN40_INTERNAL_df9e1cbc_4_k_cu_c4fab672_269694cuda3std3__45__cpo6cbeginE:
	.zero		1
	.type		_ZN40_INTERNAL_df9e1cbc_4_k_cu_c4fab672_269694cuda3std3__48in_placeE,@object
	.size		_ZN40_INTERNAL_df9e1cbc_4_k_cu_c4fab672_269694cuda3std3__48in_placeE,(_ZN40_INTERNAL_df9e1cbc_4_k_cu_c4fab672_269694cuda3std6ranges3__45__cpo9iter_moveE - _ZN40_INTERNAL_df9e1cbc_4_k_cu_c4fab672_269694cuda3std3__48in_placeE)
_ZN40_INTERNAL_df9e1cbc_4_k_cu_c4fab672_269694cuda3std3__48in_placeE:
	.zero		1
	.type		_ZN40_INTERNAL_df9e1cbc_4_k_cu_c4fab672_269694cuda3std6ranges3__45__cpo9iter_moveE,@object
	.size		_ZN40_INTERNAL_df9e1cbc_4_k_cu_c4fab672_269694cuda3std6ranges3__45__cpo9iter_moveE,(_ZN40_INTERNAL_df9e1cbc_4_k_cu_c4fab672_269694cuda3std3__45__cpo5beginE - _ZN40_INTERNAL_df9e1cbc_4_k_cu_c4fab672_269694cuda3std6ranges3__45__cpo9iter_moveE)
_ZN40_INTERNAL_df9e1cbc_4_k_cu_c4fab672_269694cuda3std6ranges3__45__cpo9iter_moveE:
	.zero		1
	.type		_ZN40_INTERNAL_df9e1cbc_4_k_cu_c4fab672_269694cuda3std3__45__cpo5beginE,@object
	.size		_ZN40_INTERNAL_df9e1cbc_4_k_cu_c4fab672_269694cuda3std3__45__cpo5beginE,(_ZN40_INTERNAL_df9e1cbc_4_k_cu_c4fab672_269694cuda3std3__442_GLOBAL__N__df9e1cbc_4_k_cu_c4fab672_269696ignoreE - _ZN40_INTERNAL_df9e1cbc_4_k_cu_c4fab672_269694cuda3std3__45__cpo5beginE)
_ZN40_INTERNAL_df9e1cbc_4_k_cu_c4fab672_269694cuda3std3__45__cpo5beginE:
	.zero		1
	.type		_ZN40_INTERNAL_df9e1cbc_4_k_cu_c4fab672_269694cuda3std3__442_GLOBAL__N__df9e1cbc_4_k_cu_c4fab672_269696ignoreE,@object
	.size		_ZN40_INTERNAL_df9e1cbc_4_k_cu_c4fab672_269694cuda3std3__442_GLOBAL__N__df9e1cbc_4_k_cu_c4fab672_269696ignoreE,(_ZN40_INTERNAL_df9e1cbc_4_k_cu_c4fab672_269694cute7productE - _ZN40_INTERNAL_df9e1cbc_4_k_cu_c4fab672_269694cuda3std3__442_GLOBAL__N__df9e1cbc_4_k_cu_c4fab672_269696ignoreE)
_ZN40_INTERNAL_df9e1cbc_4_k_cu_c4fab672_269694cuda3std3__442_GLOBAL__N__df9e1cbc_4_k_cu_c4fab672_269696ignoreE:
	.zero		1
	.type		_ZN40_INTERNAL_df9e1cbc_4_k_cu_c4fab672_269694cute7productE,@object
	.size		_ZN40_INTERNAL_df9e1cbc_4_k_cu_c4fab672_269694cute7productE,(_ZN40_INTERNAL_df9e1cbc_4_k_cu_c4fab672_269694cuda3std3__45__cpo3endE - _ZN40_INTERNAL_df9e1cbc_4_k_cu_c4fab672_269694cute7productE)
_ZN40_INTERNAL_df9e1cbc_4_k_cu_c4fab672_269694cute7productE:
	.zero		1
	.type		_ZN40_INTERNAL_df9e1cbc_4_k_cu_c4fab672_269694cuda3std3__45__cpo3endE,@object
	.size		_ZN40_INTERNAL_df9e1cbc_4_k_cu_c4fab672_269694cuda3std3__45__cpo3endE,(_ZN40_INTERNAL_df9e1cbc_4_k_cu_c4fab672_269694cuda3std3__419piecewise_constructE - _ZN40_INTERNAL_df9e1cbc_4_k_cu_c4fab672_269694cuda3std3__45__cpo3endE)
_ZN40_INTERNAL_df9e1cbc_4_k_cu_c4fab672_269694cuda3std3__45__cpo3endE:
	.zero		1
	.type		_ZN40_INTERNAL_df9e1cbc_4_k_cu_c4fab672_269694cuda3std3__419piecewise_constructE,@object
	.size		_ZN40_INTERNAL_df9e1cbc_4_k_cu_c4fab672_269694cuda3std3__419piecewise_constructE,(_ZN40_INTERNAL_df9e1cbc_4_k_cu_c4fab672_269694cuda3std3__45__cpo4cendE - _ZN40_INTERNAL_df9e1cbc_4_k_cu_c4fab672_269694cuda3std3__419piecewise_constructE)
_ZN40_INTERNAL_df9e1cbc_4_k_cu_c4fab672_269694cuda3std3__419piecewise_constructE:
	.zero		1
	.type		_ZN40_INTERNAL_df9e1cbc_4_k_cu_c4fab672_269694cuda3std3__45__cpo4cendE,@object
	.size		_ZN40_INTERNAL_df9e1cbc_4_k_cu_c4fab672_269694cuda3std3__45__cpo4cendE,(_ZN40_INTERNAL_df9e1cbc_4_k_cu_c4fab672_269694cuda3std6ranges3__45__cpo4swapE - _ZN40_INTERNAL_df9e1cbc_4_k_cu_c4fab672_269694cuda3std3__45__cpo4cendE)
_ZN40_INTERNAL_df9e1cbc_4_k_cu_c4fab672_269694cuda3std3__45__cpo4cendE:
	.zero		1
	.type		_ZN40_INTERNAL_df9e1cbc_4_k_cu_c4fab672_269694cuda3std6ranges3__45__cpo4swapE,@object
	.size		_ZN40_INTERNAL_df9e1cbc_4_k_cu_c4fab672_269694cuda3std6ranges3__45__cpo4swapE,(.L_8 - _ZN40_INTERNAL_df9e1cbc_4_k_cu_c4fab672_269694cuda3std6ranges3__45__cpo4swapE)
_ZN40_INTERNAL_df9e1cbc_4_k_cu_c4fab672_269694cuda3std6ranges3__45__cpo4swapE:
	.zero		1
.L_8:


//--------------------- .nv.constant0._ZN7cutlass13device_kernelINS_4gemm6kernel13GemmUniversalIN4cute5tupleIJiiiiEEENS1_10collective13CollectiveMmaINS1_34MainloopSm90TmaGmmaWarpSpecializedILi5ENS5_IJNS4_1CILi1EEESB_SB_EEENS1_32KernelTmaWarpSpecializedPingpongEEENS5_IJNSA_ILi64EEENSA_ILi256EEESF_EEENS_6half_tENS5_IJlSB_lEEESI_SJ_NS4_8TiledMMAINS4_8MMA_AtomIJNS4_4SM904GMMA26MMA_64x256x16_F32F16F16_SSILNSN_5MajorE0ELSP_0ELNSN_7ScaleInE1ELSQ_1EEEEEENS4_6LayoutISC_NS5_IJNSA_ILi0EEESU_SU_EEEEENS5_IJNS4_10UnderscoreESX_SX_EEEEENS4_13SM90_TMA_LOADENS4_14ComposedLayoutINS4_7SwizzleILi3ELi4ELi3EEENS4_18smem_ptr_flag_bitsILi16EEENST_INS5_IJNSA_ILi8EEESF_EEENS5_IJSF_SB_EEEEEEEvNS4_8identityES10_S1A_vS1B_EENS_8epilogue10collective6detail29Sm90TmaWarpSpecializedAdapterINS1E_15DefaultEpilogueISI_SJ_SJ_NS1D_6thread17LinearCombinationISI_Li1EffLNS1I_9ScaleType4KindE0ELNS_15FloatRoundStyleE2ESI_EENS1_15EpilogueDefaultEEEEEvvEEEEvNT_6ParamsE --------------------------
	.section	.nv.constant0._ZN7cutlass13device_kernelINS_4gemm6kernel13GemmUniversalIN4cute5tupleIJiiiiEEENS1_10collective13CollectiveMmaINS1_34MainloopSm90TmaGmmaWarpSpecializedILi5ENS5_IJNS4_1CILi1EEESB_SB_EEENS1_32KernelTmaWarpSpecializedPingpongEEENS5_IJNSA_ILi64EEENSA_ILi256EEESF_EEENS_6half_tENS5_IJlSB_lEEESI_SJ_NS4_8TiledMMAINS4_8MMA_AtomIJNS4_4SM904GMMA26MMA_64x256x16_F32F16F16_SSILNSN_5MajorE0ELSP_0ELNSN_7ScaleInE1ELSQ_1EEEEEENS4_6LayoutISC_NS5_IJNSA_ILi0EEESU_SU_EEEEENS5_IJNS4_10UnderscoreESX_SX_EEEEENS4_13SM90_TMA_LOADENS4_14ComposedLayoutINS4_7SwizzleILi3ELi4ELi3EEENS4_18smem_ptr_flag_bitsILi16EEENST_INS5_IJNSA_ILi8EEESF_EEENS5_IJSF_SB_EEEEEEEvNS4_8identityES10_S1A_vS1B_EENS_8epilogue10collective6detail29Sm90TmaWarpSpecializedAdapterINS1E_15DefaultEpilogueISI_SJ_SJ_NS1D_6thread17LinearCombinationISI_Li1EffLNS1I_9ScaleType4KindE0ELNS_15FloatRoundStyleE2ESI_EENS1_15EpilogueDefaultEEEEEvvEEEEvNT_6ParamsE,"a",@progbits
	.sectionflags	@""
	.align	4
.nv.constant0._ZN7cutlass13device_kernelINS_4gemm6kernel13GemmUniversalIN4cute5tupleIJiiiiEEENS1_10collective13CollectiveMmaINS1_34MainloopSm90TmaGmmaWarpSpecializedILi5ENS5_IJNS4_1CILi1EEESB_SB_EEENS1_32KernelTmaWarpSpecializedPingpongEEENS5_IJNSA_ILi64EEENSA_ILi256EEESF_EEENS_6half_tENS5_IJlSB_lEEESI_SJ_NS4_8TiledMMAINS4_8MMA_AtomIJNS4_4SM904GMMA26MMA_64x256x16_F32F16F16_SSILNSN_5MajorE0ELSP_0ELNSN_7ScaleInE1ELSQ_1EEEEEENS4_6LayoutISC_NS5_IJNSA_ILi0EEESU_SU_EEEEENS5_IJNS4_10UnderscoreESX_SX_EEEEENS4_13SM90_TMA_LOADENS4_14ComposedLayoutINS4_7SwizzleILi3ELi4ELi3EEENS4_18smem_ptr_flag_bitsILi16EEENST_INS5_IJNSA_ILi8EEESF_EEENS5_IJSF_SB_EEEEEEEvNS4_8identityES10_S1A_vS1B_EENS_8epilogue10collective6detail29Sm90TmaWarpSpecializedAdapterINS1E_15DefaultEpilogueISI_SJ_SJ_NS1D_6thread17LinearCombinationISI_Li1EffLNS1I_9ScaleType4KindE0ELNS_15FloatRoundStyleE2ESI_EENS1_15EpilogueDefaultEEEEEvvEEEEvNT_6ParamsE:
	.zero		1664


//--------------------- SYMBOLS --------------------------

	.type		.nv.reservedSmem.offset0,@object
	.size		.nv.reservedSmem.offset0,0x4
	.type		__assertfail,@function
